def attn_fwd(
    Q,
    K,
    V,
    Out,
    Lse,
    sm_scale,
    stride_qz,
    stride_qh,
    stride_qm,
    stride_qk,
    stride_kz,
    stride_kh,
    stride_kn,
    stride_kk,
    stride_vz,
    stride_vh,
    stride_vn,
    stride_vk,
    stride_oz,
    stride_oh,
    stride_om,
    stride_ok,
    seqlen_q,
    seqlen_k,
    BLOCK_M: tl.constexpr,
    BLOCK_N: tl.constexpr,
    HEAD_DIM: tl.constexpr,
    CAUSAL: tl.constexpr,
):
    start_m = tl.program_id(0)
    off_hz = tl.program_id(1)
    q_off = off_hz * stride_qh
    k_off = off_hz * stride_kh
    v_off = off_hz * stride_vh
    offs_m = start_m * BLOCK_M + tl.arange(0, BLOCK_M)
    offs_d = tl.arange(0, HEAD_DIM)
    offs_n = tl.arange(0, BLOCK_N)
    q_ptrs = Q + q_off + offs_m[:, None] * stride_qm + offs_d[None, :] * stride_qk
    k_ptrs = K + k_off + offs_d[:, None] * stride_kk + offs_n[None, :] * stride_kn
    v_ptrs = V + v_off + offs_n[:, None] * stride_vn + offs_d[None, :] * stride_vk
    m_i = tl.full([BLOCK_M], float("-inf"), dtype=tl.float32)
    l_i = tl.zeros([BLOCK_M], dtype=tl.float32) + 1.0
    acc = tl.zeros([BLOCK_M, HEAD_DIM], dtype=tl.float32)
    q = tl.load(q_ptrs)
    acc, l_i, m_i = _attn_fwd_inner(
        acc,
        l_i,
        m_i,
        q,
        k_ptrs,
        v_ptrs,
        sm_scale,
        stride_kn,
        stride_vn,
        start_m,
        seqlen_k,
        BLOCK_M,
        BLOCK_N,
        HEAD_DIM,
        CAUSAL,
    )
    acc = acc / l_i[:, None]
    lse = m_i + tl.math.log2(l_i) / 1.4426950408889634
    o_ptrs = (
        Out
        + off_hz * stride_oh
        + offs_m[:, None] * stride_om
        + offs_d[None, :] * stride_ok
    )
    tl.store(o_ptrs, acc.to(Out.dtype.element_ty))
    tl.store(Lse + off_hz * seqlen_q + offs_m, lse)

# config = {"BLOCK_M": 32, "BLOCK_N": 128, "HEAD_DIM": 32, "arch": "sm_80", "causal": true, "dtype": "fp16", "num_stages": 2, "num_warps": 4}
# arch = sm_80


// ===== COMPILED SASS (sm_80) =====

	.target	sm_80

	.elftype	@"ET_EXEC"


//--------------------- .note.nv.tkinfo           --------------------------
	.section	.note.nv.tkinfo,"",@"SHT_NOTE"
	.sectionflags	@"SHF_NOTE_NV_TKINFO"
	.tkinfo
        /*0018*/ 	.word	0x00000002
        /*0030*/ 	.string	""
        /*0030*/ 	.string	"ptxas"
        /*0030*/ 	.string	"Cuda compilation tools, release 13.0, V13.0.88"
        /*0030*/ 	.string	"Build cuda_13.0.r13.0/compiler.36424714_0"
        /*0030*/ 	.string	"-v  -suppress-debug-info  -lineinfo  -arch sm_80 "



//--------------------- .note.nv.cuinfo           --------------------------
	.section	.note.nv.cuinfo,"",@"SHT_NOTE"
	.sectionflags	@"SHF_NOTE_NV_CUINFO"
        /*0018*/ 	.short	0x0002
        /*001a*/ 	.short	0x0050
        /*001c*/ 	.short	0x0082
	.zero		2


//--------------------- .nv.info                  --------------------------
	.section	.nv.info,"",@"SHT_CUDA_INFO"
	.align	4


	//----- nvinfo : EIATTR_REGCOUNT
	.align		4
        /*0000*/ 	.byte	0x04, 0x2f
        /*0002*/ 	.short	(.L_2 - .L_1)
	.align		4
.L_1:
        /*0004*/ 	.word	index@(attn_fwd)
        /*0008*/ 	.word	0x000000ff


	//----- nvinfo : EIATTR_FRAME_SIZE
	.align		4
.L_2:
        /*000c*/ 	.byte	0x04, 0x11
        /*000e*/ 	.short	(.L_4 - .L_3)
	.align		4
.L_3:
        /*0010*/ 	.word	index@(attn_fwd)
        /*0014*/ 	.word	0x00000048


	//----- nvinfo : EIATTR_MIN_STACK_SIZE
	.align		4
.L_4:
        /*0018*/ 	.byte	0x04, 0x12
        /*001a*/ 	.short	(.L_6 - .L_5)
	.align		4
.L_5:
        /*001c*/ 	.word	index@(attn_fwd)
        /*0020*/ 	.word	0x00000048
.L_6:


//--------------------- .nv.info.attn_fwd         --------------------------
	.section	.nv.info.attn_fwd,"",@"SHT_CUDA_INFO"
	.sectionflags	@""
	.align	4


	//----- nvinfo : EIATTR_CUDA_API_VERSION
	.align		4
        /*0000*/ 	.byte	0x04, 0x37
        /*0002*/ 	.short	(.L_8 - .L_7)
.L_7:
        /*0004*/ 	.word	0x00000082


	//----- nvinfo : EIATTR_SW2861232_WAR
	.align		4
.L_8:
        /*0008*/ 	.byte	0x01, 0x35
	.zero		2


	//----- nvinfo : EIATTR_PARAM_CBANK
	.align		4
        /*000c*/ 	.byte	0x04, 0x0a
        /*000e*/ 	.short	(.L_10 - .L_9)
	.align		4
.L_9:
        /*0010*/ 	.word	index@(.nv.constant0.attn_fwd)
        /*0014*/ 	.short	0x0160
        /*0016*/ 	.short	0x0088


	//----- nvinfo : EIATTR_CBANK_PARAM_SIZE
	.align		4
.L_10:
        /*0018*/ 	.byte	0x03, 0x19
        /*001a*/ 	.short	0x0088


	//----- nvinfo : EIATTR_KPARAM_INFO
	.align		4
        /*001c*/ 	.byte	0x04, 0x17
        /*001e*/ 	.short	(.L_12 - .L_11)
.L_11:
        /*0020*/ 	.word	0x00000000
        /*0024*/ 	.short	0x0019
        /*0026*/ 	.short	0x0080
        /*0028*/ 	.byte	0x00, 0xf4, 0x21, 0x00


	//----- nvinfo : EIATTR_KPARAM_INFO
	.align		4
.L_12:
        /*002c*/ 	.byte	0x04, 0x17
        /*002e*/ 	.short	(.L_14 - .L_13)
.L_13:
        /*0030*/ 	.word	0x00000000
        /*0034*/ 	.short	0x0018
        /*0036*/ 	.short	0x0078
        /*0038*/ 	.byte	0x00, 0xf4, 0x21, 0x00


	//----- nvinfo : EIATTR_KPARAM_INFO
	.align		4
.L_14:
        /*003c*/ 	.byte	0x04, 0x17
        /*003e*/ 	.short	(.L_16 - .L_15)
.L_15:
        /*0040*/ 	.word	0x00000000
        /*0044*/ 	.short	0x0017
        /*0046*/ 	.short	0x0070
        /*0048*/ 	.byte	0x00, 0xf0, 0x11, 0x00


	//----- nvinfo : EIATTR_KPARAM_INFO
	.align		4
.L_16:
        /*004c*/ 	.byte	0x04, 0x17
        /*004e*/ 	.short	(.L_18 - .L_17)
.L_17:
        /*0050*/ 	.word	0x00000000
        /*0054*/ 	.short	0x0016
        /*0056*/ 	.short	0x006c
        /*0058*/ 	.byte	0x00, 0xf0, 0x11, 0x00


	//----- nvinfo : EIATTR_KPARAM_INFO
	.align		4
.L_18:
        /*005c*/ 	.byte	0x04, 0x17
        /*005e*/ 	.short	(.L_20 - .L_19)
.L_19:
        /*0060*/ 	.word	0x00000000
        /*0064*/ 	.short	0x0015
        /*0066*/ 	.short	0x0068
        /*0068*/ 	.byte	0x00, 0xf0, 0x11, 0x00


	//----- nvinfo : EIATTR_KPARAM_INFO
	.align		4
.L_20:
        /*006c*/ 	.byte	0x04, 0x17
        /*006e*/ 	.short	(.L_22 - .L_21)
.L_21:
        /*0070*/ 	.word	0x00000000
        /*0074*/ 	.short	0x0014
        /*0076*/ 	.short	0x0064
        /*0078*/ 	.byte	0x00, 0xf0, 0x11, 0x00


	//----- nvinfo : EIATTR_KPARAM_INFO
	.align		4
.L_22:
        /*007c*/ 	.byte	0x04, 0x17
        /*007e*/ 	.short	(.L_24 - .L_23)
.L_23:
        /*0080*/ 	.word	0x00000000
        /*0084*/ 	.short	0x0013
        /*0086*/ 	.short	0x0060
        /*0088*/ 	.byte	0x00, 0xf0, 0x11, 0x00


	//----- nvinfo : EIATTR_KPARAM_INFO
	.align		4
.L_24:
        /*008c*/ 	.byte	0x04, 0x17
        /*008e*/ 	.short	(.L_26 - .L_25)
.L_25:
        /*0090*/ 	.word	0x00000000
        /*0094*/ 	.short	0x0012
        /*0096*/ 	.short	0x005c
        /*0098*/ 	.byte	0x00, 0xf0, 0x11, 0x00


	//----- nvinfo : EIATTR_KPARAM_INFO
	.align		4
.L_26:
        /*009c*/ 	.byte	0x04, 0x17
        /*009e*/ 	.short	(.L_28 - .L_27)
.L_27:
        /*00a0*/ 	.word	0x00000000
        /*00a4*/ 	.short	0x0011
        /*00a6*/ 	.short	0x0058
        /*00a8*/ 	.byte	0x00, 0xf0, 0x11, 0x00


	//----- nvinfo : EIATTR_KPARAM_INFO
	.align		4
.L_28:
        /*00ac*/ 	.byte	0x04, 0x17
        /*00ae*/ 	.short	(.L_30 - .L_29)
.L_29:
        /*00b0*/ 	.word	0x00000000
        /*00b4*/ 	.short	0x0010
        /*00b6*/ 	.short	0x0054
        /*00b8*/ 	.byte	0x00, 0xf0, 0x11, 0x00


	//----- nvinfo : EIATTR_KPARAM_INFO
	.align		4
.L_30:
        /*00bc*/ 	.byte	0x04, 0x17
        /*00be*/ 	.short	(.L_32 - .L_31)
.L_31:
        /*00c0*/ 	.word	0x00000000
        /*00c4*/ 	.short	0x000f
        /*00c6*/ 	.short	0x0050
        /*00c8*/ 	.byte	0x00, 0xf0, 0x11, 0x00


	//----- nvinfo : EIATTR_KPARAM_INFO
	.align		4
.L_32:
        /*00cc*/ 	.byte	0x04, 0x17
        /*00ce*/ 	.short	(.L_34 - .L_33)
.L_33:
        /*00d0*/ 	.word	0x00000000
        /*00d4*/ 	.short	0x000e
        /*00d6*/ 	.short	0x004c
        /*00d8*/ 	.byte	0x00, 0xf0, 0x11, 0x00


	//----- nvinfo : EIATTR_KPARAM_INFO
	.align		4
.L_34:
        /*00dc*/ 	.byte	0x04, 0x17
        /*00de*/ 	.short	(.L_36 - .L_35)
.L_35:
        /*00e0*/ 	.word	0x00000000
        /*00e4*/ 	.short	0x000d
        /*00e6*/ 	.short	0x0048
        /*00e8*/ 	.byte	0x00, 0xf0, 0x11, 0x00


	//----- nvinfo : EIATTR_KPARAM_INFO
	.align		4
.L_36:
        /*00ec*/ 	.byte	0x04, 0x17
        /*00ee*/ 	.short	(.L_38 - .L_37)
.L_37:
        /*00f0*/ 	.word	0x00000000
        /*00f4*/ 	.short	0x000c
        /*00f6*/ 	.short	0x0044
        /*00f8*/ 	.byte	0x00, 0xf0, 0x11, 0x00


	//----- nvinfo : EIATTR_KPARAM_INFO
	.align		4
.L_38:
        /*00fc*/ 	.byte	0x04, 0x17
        /*00fe*/ 	.short	(.L_40 - .L_39)
.L_39:
        /*0100*/ 	.word	0x00000000
        /*0104*/ 	.short	0x000b
        /*0106*/ 	.short	0x0040
        /*0108*/ 	.byte	0x00, 0xf0, 0x11, 0x00


	//----- nvinfo : EIATTR_KPARAM_INFO
	.align		4
.L_40:
        /*010c*/ 	.byte	0x04, 0x17
        /*010e*/ 	.short	(.L_42 - .L_41)
.L_41:
        /*0110*/ 	.word	0x00000000
        /*0114*/ 	.short	0x000a
        /*0116*/ 	.short	0x003c
        /*0118*/ 	.byte	0x00, 0xf0, 0x11, 0x00


	//----- nvinfo : EIATTR_KPARAM_INFO
	.align		4
.L_42:
        /*011c*/ 	.byte	0x04, 0x17
        /*011e*/ 	.short	(.L_44 - .L_43)
.L_43:
        /*0120*/ 	.word	0x00000000
        /*0124*/ 	.short	0x0009
        /*0126*/ 	.short	0x0038
        /*0128*/ 	.byte	0x00, 0xf0, 0x11, 0x00


	//----- nvinfo : EIATTR_KPARAM_INFO
	.align		4
.L_44:
        /*012c*/ 	.byte	0x04, 0x17
        /*012e*/ 	.short	(.L_46 - .L_45)
.L_45:
        /*0130*/ 	.word	0x00000000
        /*0134*/ 	.short	0x0008
        /*0136*/ 	.short	0x0034
        /*0138*/ 	.byte	0x00, 0xf0, 0x11, 0x00


	//----- nvinfo : EIATTR_KPARAM_INFO
	.align		4
.L_46:
        /*013c*/ 	.byte	0x04, 0x17
        /*013e*/ 	.short	(.L_48 - .L_47)
.L_47:
        /*0140*/ 	.word	0x00000000
        /*0144*/ 	.short	0x0007
        /*0146*/ 	.short	0x0030
        /*0148*/ 	.byte	0x00, 0xf0, 0x11, 0x00


	//----- nvinfo : EIATTR_KPARAM_INFO
	.align		4
.L_48:
        /*014c*/ 	.byte	0x04, 0x17
        /*014e*/ 	.short	(.L_50 - .L_49)
.L_49:
        /*0150*/ 	.word	0x00000000
        /*0154*/ 	.short	0x0006
        /*0156*/ 	.short	0x002c
        /*0158*/ 	.byte	0x00, 0xf0, 0x11, 0x00


	//----- nvinfo : EIATTR_KPARAM_INFO
	.align		4
.L_50:
        /*015c*/ 	.byte	0x04, 0x17
        /*015e*/ 	.short	(.L_52 - .L_51)
.L_51:
        /*0160*/ 	.word	0x00000000
        /*0164*/ 	.short	0x0005
        /*0166*/ 	.short	0x0028
        /*0168*/ 	.byte	0x00, 0xf0, 0x11, 0x00


	//----- nvinfo : EIATTR_KPARAM_INFO
	.align		4
.L_52:
        /*016c*/ 	.byte	0x04, 0x17
        /*016e*/ 	.short	(.L_54 - .L_53)
.L_53:
        /*0170*/ 	.word	0x00000000
        /*0174*/ 	.short	0x0004
        /*0176*/ 	.short	0x0020
        /*0178*/ 	.byte	0x00, 0xf4, 0x21, 0x00


	//----- nvinfo : EIATTR_KPARAM_INFO
	.align		4
.L_54:
        /*017c*/ 	.byte	0x04, 0x17
        /*017e*/ 	.short	(.L_56 - .L_55)
.L_55:
        /*0180*/ 	.word	0x00000000
        /*0184*/ 	.short	0x0003
        /*0186*/ 	.short	0x0018
        /*0188*/ 	.byte	0x00, 0xf4, 0x21, 0x00


	//----- nvinfo : EIATTR_KPARAM_INFO
	.align		4
.L_56:
        /*018c*/ 	.byte	0x04, 0x17
        /*018e*/ 	.short	(.L_58 - .L_57)
.L_57:
        /*0190*/ 	.word	0x00000000
        /*0194*/ 	.short	0x0002
        /*0196*/ 	.short	0x0010
        /*0198*/ 	.byte	0x00, 0xf4, 0x21, 0x00


	//----- nvinfo : EIATTR_KPARAM_INFO
	.align		4
.L_58:
        /*019c*/ 	.byte	0x04, 0x17
        /*019e*/ 	.short	(.L_60 - .L_59)
.L_59:
        /*01a0*/ 	.word	0x00000000
        /*01a4*/ 	.short	0x0001
        /*01a6*/ 	.short	0x0008
        /*01a8*/ 	.byte	0x00, 0xf4, 0x21, 0x00


	//----- nvinfo : EIATTR_KPARAM_INFO
	.align		4
.L_60:
        /*01ac*/ 	.byte	0x04, 0x17
        /*01ae*/ 	.short	(.L_62 - .L_61)
.L_61:
        /*01b0*/ 	.word	0x00000000
        /*01b4*/ 	.short	0x0000
        /*01b6*/ 	.short	0x0000
        /*01b8*/ 	.byte	0x00, 0xf4, 0x21, 0x00


	//----- nvinfo : EIATTR_MAXREG_COUNT
	.align		4
.L_62:
        /*01bc*/ 	.byte	0x03, 0x1b
        /*01be*/ 	.short	0x00ff


	//----- nvinfo : EIATTR_NUM_BARRIERS
	.align		4
        /*01c0*/ 	.byte	0x02, 0x4c
        /*01c2*/ 	.byte	0x01
	.zero		1


	//----- nvinfo : EIATTR_ANNOTATIONS
	.align		4
        /*01c4*/ 	.byte	0x04, 0x55
        /*01c6*/ 	.short	(.L_64 - .L_63)


	//   ....[0]....
.L_63:
        /*01c8*/ 	.word	0x00000001
        /*01cc*/ 	.byte	0xe0, 0x07, 0x00, 0x00, 0x01, 0x00, 0x00, 0x00, 0xd0, 0x08, 0x00, 0x00, 0x01, 0x00, 0x00, 0x00
        /*01dc*/ 	.byte	0x10, 0x09, 0x00, 0x00, 0x01, 0x00, 0x00, 0x00, 0x60, 0x09, 0x00, 0x00, 0x01, 0x00, 0x00, 0x00
        /*01ec*/ 	.byte	0x00, 0x0a, 0x00, 0x00, 0x01, 0x00, 0x00, 0x00, 0x60, 0x0b, 0x00, 0x00, 0x01, 0x00, 0x00, 0x00
        /*01fc*/ 	.byte	0xb0, 0x0b, 0x00, 0x00, 0x01, 0x00, 0x00, 0x00, 0xb0, 0x0c, 0x00, 0x00, 0x01, 0x00, 0x00, 0x00
        /*020c*/ 	.byte	0x10, 0x10, 0x00, 0x00, 0x01, 0x00, 0x00, 0x00, 0x70, 0x16, 0x00, 0x00, 0x01, 0x00, 0x00, 0x00
        /*021c*/ 	.byte	0x80, 0x16, 0x00, 0x00, 0x01, 0x00, 0x00, 0x00, 0x90, 0x16, 0x00, 0x00, 0x01, 0x00, 0x00, 0x00
        /*022c*/ 	.byte	0xa0, 0x16, 0x00, 0x00, 0x01, 0x00, 0x00, 0x00, 0xb0, 0x16, 0x00, 0x00, 0x01, 0x00, 0x00, 0x00
        /*023c*/ 	.byte	0xc0, 0x16, 0x00, 0x00, 0x01, 0x00, 0x00, 0x00, 0xd0, 0x16, 0x00, 0x00, 0x01, 0x00, 0x00, 0x00
        /*024c*/ 	.byte	0xe0, 0x16, 0x00, 0x00, 0x01, 0x00, 0x00, 0x00, 0xf0, 0x16, 0x00, 0x00


	//----- nvinfo : EIATTR_MERCURY_ISA_VERSION
	.align		4
.L_64:
        /*0258*/ 	.byte	0x03, 0x5f
        /*025a*/ 	.short	0x0000


	//----- nvinfo : EIATTR_COOP_GROUP_MASK_REGIDS
	.align		4
        /*025c*/ 	.byte	0x04, 0x29
        /*025e*/ 	.short	(.L_66 - .L_65)


	//   ....[0]....
.L_65:
        /*0260*/ 	.word	0xffffffff


	//   ....[1]....
        /*0264*/ 	.word	0xffffffff


	//   ....[2]....
        /*0268*/ 	.word	0xffffffff


	//   ....[3]....
        /*026c*/ 	.word	0xffffffff


	//   ....[4]....
        /*0270*/ 	.word	0xffffffff


	//   ....[5]....
        /*0274*/ 	.word	0xffffffff


	//   ....[6]....
        /*0278*/ 	.word	0xffffffff


	//   ....[7]....
        /*027c*/ 	.word	0xffffffff


	//----- nvinfo : EIATTR_COOP_GROUP_INSTR_OFFSETS
	.align		4
.L_66:
        /*0280*/ 	.byte	0x04, 0x28
        /*0282*/ 	.short	(.L_68 - .L_67)


	//   ....[0]....
.L_67:
        /*0284*/ 	.word	0x00003630


	//   ....[1]....
        /*0288*/ 	.word	0x000036d0


	//   ....[2]....
        /*028c*/ 	.word	0x00003c50


	//   ....[3]....
        /*0290*/ 	.word	0x00003dc0


	//   ....[4]....
        /*0294*/ 	.word	0x000052e0


	//   ....[5]....
        /*0298*/ 	.word	0x000052f0


	//   ....[6]....
        /*029c*/ 	.word	0x00005370


	//   ....[7]....
        /*02a0*/ 	.word	0x00005390


	//----- nvinfo : EIATTR_EXIT_INSTR_OFFSETS
	.align		4
.L_68:
        /*02a4*/ 	.byte	0x04, 0x1c
        /*02a6*/ 	.short	(.L_70 - .L_69)


	//   ....[0]....
.L_69:
        /*02a8*/ 	.word	0x00006310


	//   ....[1]....
        /*02ac*/ 	.word	0x000063b0


	//----- nvinfo : EIATTR_REQNTID
	.align		4
.L_70:
        /*02b0*/ 	.byte	0x04, 0x10
        /*02b2*/ 	.short	(.L_72 - .L_71)
.L_71:
        /*02b4*/ 	.word	0x00000080
        /*02b8*/ 	.word	0x00000001
        /*02bc*/ 	.word	0x00000001
.L_72:


//--------------------- .nv.callgraph             --------------------------
	.section	.nv.callgraph,"",@"SHT_CUDA_CALLGRAPH"
	.align	4
	.sectionentsize	8
	.align		4
        /*0000*/ 	.word	0x00000000
	.align		4
        /*0004*/ 	.word	0xffffffff
	.align		4
        /*0008*/ 	.word	0x00000000
	.align		4
        /*000c*/ 	.word	0xfffffffe
	.align		4
        /*0010*/ 	.word	0x00000000
	.align		4
        /*0014*/ 	.word	0xfffffffd
	.align		4
        /*0018*/ 	.word	0x00000000
	.align		4
        /*001c*/ 	.word	0xfffffffc


//--------------------- .nv.rel.action            --------------------------
	.section	.nv.rel.action,"",@"SHT_CUDA_RELOCINFO"
	.align	8
	.sectionentsize	8
        /*0000*/ 	.byte	0x73, 0x00, 0x00, 0x00, 0x00, 0x00, 0x00, 0x00, 0x00, 0x00, 0x00, 0x11, 0x25, 0x00, 0x05, 0x36


//--------------------- .nv.constant4             --------------------------
	.section	.nv.constant4,"a",@progbits
	.align	8
	.align		8
.nv.constant4:
        /*0000*/ 	.dword	_$_str


//--------------------- .nv.constant0.attn_fwd    --------------------------
	.section	.nv.constant0.attn_fwd,"a",@progbits
	.sectionflags	@""
	.align	4
.nv.constant0.attn_fwd:
	.zero		488


//--------------------- .text.attn_fwd            --------------------------
	.section	.text.attn_fwd,"ax",@progbits
	.sectioninfo	@"SHI_REGISTERS=255"
	.align	128
        .global         attn_fwd
        .type           attn_fwd,@function
        .size           attn_fwd,(.L_x_4 - attn_fwd)
        .other          attn_fwd,@"STO_CUDA_ENTRY STV_DEFAULT"
attn_fwd:
.text.attn_fwd:
[----:B------:R-:W-:Y:S02]  /*0000*/  IMAD.MOV.U32 R1, RZ, RZ, c[0x0][0x28] ;  /* 0x00000a00ff017624 */ /* 0x000fe400078e00ff */
[----:B------:R-:W0:Y:S01]  /*0010*/  S2R R16, SR_CTAID.X ;  /* 0x0000000000107919 */ /* 0x000e220000002500 */
[----:B------:R-:W-:Y:S01]  /*0020*/  IMAD.MOV.U32 R12, RZ, RZ, c[0x0][0x198] ;  /* 0x00006600ff0c7624 */ /* 0x000fe200078e00ff */
[----:B------:R-:W-:Y:S01]  /*0030*/  ULDC.64 UR6, c[0x0][0x118] ;  /* 0x0000460000067ab9 */ /* 0x000fe20000000a00 */
[----:B------:R-:W-:Y:S01]  /*0040*/  IADD3 R1, R1, -0x48, RZ ;  /* 0xffffffb801017810 */ /* 0x000fe20007ffe0ff */
[----:B------:R-:W1:Y:S04]  /*0050*/  S2R R26, SR_TID.X ;  /* 0x00000000001a7919 */ /* 0x000e680000002100 */
[----:B------:R-:W2:Y:S01]  /*0060*/  S2R R22, SR_CTAID.Y ;  /* 0x0000000000167919 */ /* 0x000ea20000002600 */
[----:B0-----:R-:W-:Y:S01]  /*0070*/  IMAD.SHL.U32 R16, R16, 0x20, RZ ;  /* 0x0000002010107824 */ /* 0x001fe200078e00ff */
[----:B-1----:R-:W-:-:S04]  /*0080*/  SHF.R.U32.HI R0, RZ, 0x5, R26 ;  /* 0x00000005ff007819 */ /* 0x002fc8000001161a */
[----:B------:R-:W-:Y:S02]  /*0090*/  LOP3.LUT R2, R16, 0x1f, R26, 0xf8, !PT ;  /* 0x0000001f10027812 */ /* 0x000fe400078ef81a */
[----:B------:R-:W-:Y:S01]  /*00a0*/  SGXT.U32 R20, R0, 0x2 ;  /* 0x000000020014781a */ /* 0x000fe20000000000 */
[----:B--2---:R-:W-:Y:S02]  /*00b0*/  IMAD R0, R22, c[0x0][0x190], RZ ;  /* 0x0000640016007a24 */ /* 0x004fe400078e02ff */
[----:B------:R-:W-:Y:S02]  /*00c0*/  IMAD R3, R2, c[0x0][0x194], RZ ;  /* 0x0000650002037a24 */ /* 0x000fe400078e02ff */
[----:B------:R-:W-:Y:S02]  /*00d0*/  IMAD R4, R20, c[0x0][0x198], RZ ;  /* 0x0000660014047a24 */ /* 0x000fe400078e02ff */
[----:B------:R-:W-:Y:S02]  /*00e0*/  IMAD.SHL.U32 R2, R0, 0x2, RZ ;  /* 0x0000000200027824 */ /* 0x000fe400078e00ff */
[----:B------:R-:W-:-:S02]  /*00f0*/  IMAD.SHL.U32 R5, R3, 0x2, RZ ;  /* 0x0000000203057824 */ /* 0x000fc400078e00ff */
[----:B------:R-:W-:Y:S02]  /*0100*/  IMAD R8, R12, 0x4, R4 ;  /* 0x000000040c087824 */ /* 0x000fe400078e0204 */
[----:B------:R-:W-:Y:S01]  /*0110*/  IMAD.HI R0, R0, 0x2, RZ ;  /* 0x0000000200007827 */ /* 0x000fe200078e02ff */
[----:B------:R-:W-:-:S03]  /*0120*/  IADD3 R13, P0, P1, R5, c[0x0][0x160], R2 ;  /* 0x00005800050d7a10 */ /* 0x000fc6000791e002 */
[----:B------:R-:W-:-:S04]  /*0130*/  IMAD.HI R3, R3, 0x2, RZ ;  /* 0x0000000203037827 */ /* 0x000fc800078e02ff */
[----:B------:R-:W-:Y:S01]  /*0140*/  IMAD R5, R12, 0x4, R8 ;  /* 0x000000040c057824 */ /* 0x000fe200078e0208 */
[----:B------:R-:W-:Y:S02]  /*0150*/  IADD3.X R18, R3, c[0x0][0x164], R0, P0, P1 ;  /* 0x0000590003127a10 */ /* 0x000fe400007e2400 */
[-C--:B------:R-:W-:Y:S01]  /*0160*/  LEA R2, P0, R4, R13.reuse, 0x1 ;  /* 0x0000000d04027211 */ /* 0x080fe200078008ff */
[----:B------:R-:W-:Y:S01]  /*0170*/  IMAD R0, R12, 0x4, R5 ;  /* 0x000000040c007824 */ /* 0x000fe200078e0205 */
[CC--:B------:R-:W-:Y:S02]  /*0180*/  LEA R6, P1, R5.reuse, R13.reuse, 0x1 ;  /* 0x0000000d05067211 */ /* 0x0c0fe400078208ff */
[----:B------:R-:W-:Y:S02]  /*0190*/  LEA.HI.X.SX32 R3, R4, R18, 0x1, P0 ;  /* 0x0000001204037211 */ /* 0x000fe400000f0eff */
[----:B------:R-:W-:Y:S02]  /*01a0*/  LEA R4, P0, R8, R13, 0x1 ;  /* 0x0000000d08047211 */ /* 0x000fe400078008ff */
[----:B------:R-:W-:Y:S01]  /*01b0*/  LEA R11, R12, R0, 0x2 ;  /* 0x000000000c0b7211 */ /* 0x000fe200078e10ff */
[----:B------:R0:W2:Y:S01]  /*01c0*/  LDG.E.U16 R19, [R2.64] ;  /* 0x0000000602137981 */ /* 0x0000a2000c1e1500 */
[----:B------:R-:W-:-:S02]  /*01d0*/  LEA.HI.X.SX32 R7, R5, R18, 0x1, P1 ;  /* 0x0000001205077211 */ /* 0x000fc400008f0eff */
[-C--:B------:R-:W-:Y:S01]  /*01e0*/  LEA.HI.X.SX32 R5, R8, R18.reuse, 0x1, P0 ;  /* 0x0000001208057211 */ /* 0x080fe200000f0eff */
[----:B------:R-:W-:Y:S01]  /*01f0*/  IMAD R17, R12, 0x4, R11 ;  /* 0x000000040c117824 */ /* 0x000fe200078e020b */
[-C--:B------:R-:W-:Y:S02]  /*0200*/  LEA R8, P0, R0, R13.reuse, 0x1 ;  /* 0x0000000d00087211 */ /* 0x080fe400078008ff */
[----:B------:R-:W-:Y:S01]  /*0210*/  LEA.HI R25, R26, 0x1c, RZ, 0x1b ;  /* 0x0000001c1a197811 */ /* 0x000fe200078fd8ff */
[----:B------:R-:W3:Y:S01]  /*0220*/  LDG.E.U16 R7, [R6.64] ;  /* 0x0000000606077981 */ /* 0x000ee2000c1e1500 */
[----:B------:R-:W-:Y:S01]  /*0230*/  LEA.HI.X.SX32 R9, R0, R18, 0x1, P0 ;  /* 0x0000001200097211 */ /* 0x000fe200000f0eff */
[----:B------:R-:W-:Y:S01]  /*0240*/  IMAD R0, R12, 0x4, R17 ;  /* 0x000000040c007824 */ /* 0x000fe200078e0211 */
[-C--:B------:R-:W-:Y:S01]  /*0250*/  LEA R10, P0, R11, R13.reuse, 0x1 ;  /* 0x0000000d0b0a7211 */ /* 0x080fe200078008ff */
[----:B------:R-:W-:Y:S01]  /*0260*/  IMAD R15, R25, c[0x0][0x198], RZ ;  /* 0x00006600190f7a24 */ /* 0x000fe200078e02ff */
[----:B------:R-:W4:Y:S02]  /*0270*/  LDG.E.U16 R4, [R4.64] ;  /* 0x0000000604047981 */ /* 0x000f24000c1e1500 */
[----:B------:R-:W-:-:S02]  /*0280*/  LEA R12, P1, R0, R13, 0x1 ;  /* 0x0000000d000c7211 */ /* 0x000fc400078208ff */
[-C--:B------:R-:W-:Y:S01]  /*0290*/  LEA.HI.X.SX32 R11, R11, R18.reuse, 0x1, P0 ;  /* 0x000000120b0b7211 */ /* 0x080fe200000f0eff */
[----:B------:R-:W5:Y:S01]  /*02a0*/  LDG.E.U16 R8, [R8.64] ;  /* 0x0000000608087981 */ /* 0x000f62000c1e1500 */
[-C--:B------:R-:W-:Y:S02]  /*02b0*/  LEA R14, P2, R15, R13.reuse, 0x1 ;  /* 0x0000000d0f0e7211 */ /* 0x080fe400078408ff */
[C---:B0-----:R-:W-:Y:S02]  /*02c0*/  LEA R2, P0, R17.reuse, R13, 0x1 ;  /* 0x0000000d11027211 */ /* 0x041fe400078008ff */
[-C--:B------:R-:W-:Y:S01]  /*02d0*/  LEA.HI.X.SX32 R13, R0, R18.reuse, 0x1, P1 ;  /* 0x00000012000d7211 */ /* 0x080fe200008f0eff */
[----:B------:R0:W4:Y:S01]  /*02e0*/  LDG.E.U16 R11, [R10.64] ;  /* 0x000000060a0b7981 */ /* 0x000122000c1e1500 */
[----:B------:R-:W-:-:S04]  /*02f0*/  LEA.HI.X.SX32 R3, R17, R18, 0x1, P0 ;  /* 0x0000001211037211 */ /* 0x000fc800000f0eff */
[----:B------:R-:W5:Y:S04]  /*0300*/  LDG.E.U16 R13, [R12.64] ;  /* 0x000000060c0d7981 */ /* 0x000f68000c1e1500 */
[----:B------:R-:W5:Y:S01]  /*0310*/  LDG.E.U16 R2, [R2.64] ;  /* 0x0000000602027981 */ /* 0x000f62000c1e1500 */
[----:B------:R-:W-:-:S05]  /*0320*/  LEA.HI.X.SX32 R15, R15, R18, 0x1, P2 ;  /* 0x000000120f0f7211 */ /* 0x000fca00010f0eff */
[----:B------:R-:W5:Y:S01]  /*0330*/  LDG.E.U16 R14, [R14.64] ;  /* 0x000000060e0e7981 */ /* 0x000f62000c1e1500 */
[----:B------:R-:W-:Y:S01]  /*0340*/  SHF.R.S32.HI R0, RZ, 0x6, R26 ;  /* 0x00000006ff007819 */ /* 0x000fe2000001141a */
[----:B------:R-:W-:-:S03]  /*0350*/  IMAD.SHL.U32 R24, R26, 0x2, RZ ;  /* 0x000000021a187824 */ /* 0x000fc600078e00ff */
[----:B------:R-:W-:-:S04]  /*0360*/  SGXT R0, R0, 0x1 ;  /* 0x000000010000781a */ /* 0x000fc80000000200 */
[----:B------:R-:W-:-:S04]  /*0370*/  LOP3.LUT R0, R0, 0x90, RZ, 0xc0, !PT ;  /* 0x0000009000007812 */ /* 0x000fc800078ec0ff */
[----:B------:R-:W-:-:S04]  /*0380*/  LOP3.LUT R0, R0, 0x7e, R24, 0x78, !PT ;  /* 0x0000007e00007812 */ /* 0x000fc800078e7818 */
[----:B------:R-:W-:Y:S01]  /*0390*/  LOP3.LUT R21, R0, 0x20, RZ, 0x3c, !PT ;  /* 0x0000002000157812 */ /* 0x000fe200078e3cff */
[----:B------:R-:W-:Y:S01]  /*03a0*/  IMAD.MOV.U32 R18, RZ, RZ, -0x800000 ;  /* 0xff800000ff127424 */ /* 0x000fe200078e00ff */
[----:B------:R-:W-:Y:S01]  /*03b0*/  CS2R R88, SRZ ;  /* 0x0000000000587805 */ /* 0x000fe2000001ff00 */
[----:B0-----:R-:W-:Y:S01]  /*03c0*/  IMAD.MOV.U32 R10, RZ, RZ, 0x3f800000 ;  /* 0x3f800000ff0a7424 */ /* 0x001fe200078e00ff */
[----:B------:R-:W-:Y:S01]  /*03d0*/  CS2R R90, SRZ ;  /* 0x00000000005a7805 */ /* 0x000fe2000001ff00 */
[----:B------:R-:W-:Y:S01]  /*03e0*/  CS2R R92, SRZ ;  /* 0x00000000005c7805 */ /* 0x000fe2000001ff00 */
[----:B------:R-:W-:Y:S01]  /*03f0*/  CS2R R94, SRZ ;  /* 0x00000000005e7805 */ /* 0x000fe2000001ff00 */
[----:B------:R-:W-:Y:S01]  /*0400*/  CS2R R76, SRZ ;  /* 0x00000000004c7805 */ /* 0x000fe2000001ff00 */
[----:B------:R-:W-:Y:S01]  /*0410*/  CS2R R78, SRZ ;  /* 0x00000000004e7805 */ /* 0x000fe2000001ff00 */
[----:B------:R-:W-:Y:S01]  /*0420*/  CS2R R96, SRZ ;  /* 0x0000000000607805 */ /* 0x000fe2000001ff00 */
[----:B------:R-:W-:Y:S01]  /*0430*/  CS2R R98, SRZ ;  /* 0x0000000000627805 */ /* 0x000fe2000001ff00 */
[----:B------:R-:W-:Y:S01]  /*0440*/  LOP3.LUT R23, R26, 0x7, RZ, 0xc0, !PT ;  /* 0x000000071a177812 */ /* 0x000fe200078ec0ff */
[----:B--2---:R-:W-:Y:S04]  /*0450*/  STS.U16 [R0+0x2000], R19 ;  /* 0x0020001300007388 */ /* 0x004fe80000000400 */
[----:B---3--:R-:W-:Y:S04]  /*0460*/  STS.U16 [R0+0x2200], R7 ;  /* 0x0022000700007388 */ /* 0x008fe80000000400 */
[----:B----4-:R-:W-:Y:S04]  /*0470*/  STS.U16 [R0+0x2400], R11 ;  /* 0x0024000b00007388 */ /* 0x010fe80000000400 */
[----:B-----5:R-:W-:Y:S04]  /*0480*/  STS.U16 [R0+0x2600], R13 ;  /* 0x0026000d00007388 */ /* 0x020fe80000000400 */
[----:B------:R-:W-:Y:S04]  /*0490*/  STS.U16 [R21+0x2100], R4 ;  /* 0x0021000415007388 */ /* 0x000fe80000000400 */
[----:B------:R-:W-:Y:S04]  /*04a0*/  STS.U16 [R21+0x2300], R8 ;  /* 0x0023000815007388 */ /* 0x000fe80000000400 */
[----:B------:R0:W-:Y:S02]  /*04b0*/  STS.U16 [R21+0x2500], R2 ;  /* 0x0025000215007388 */ /* 0x0001e40000000400 */
[----:B0-----:R-:W-:-:S04]  /*04c0*/  IADD3 R2, R16, 0x20, RZ ;  /* 0x0000002010027810 */ /* 0x001fc80007ffe0ff */
[----:B------:R-:W-:Y:S01]  /*04d0*/  ISETP.GE.AND P0, PT, R2, 0x1, PT ;  /* 0x000000010200780c */ /* 0x000fe20003f06270 */
[----:B------:R0:W-:Y:S01]  /*04e0*/  STS.U16 [R21+0x2700], R14 ;  /* 0x0027000e15007388 */ /* 0x0001e20000000400 */
[----:B------:R-:W-:Y:S02]  /*04f0*/  IMAD.MOV.U32 R19, RZ, RZ, -0x800000 ;  /* 0xff800000ff137424 */ /* 0x000fe400078e00ff */
[----:B------:R-:W-:Y:S02]  /*0500*/  IMAD.SHL.U32 R7, R26, 0x8, RZ ;  /* 0x000000081a077824 */ /* 0x000fe400078e00ff */
[----:B0-----:R-:W-:-:S07]  /*0510*/  IMAD.MOV.U32 R21, RZ, RZ, 0x3f800000 ;  /* 0x3f800000ff157424 */ /* 0x001fce00078e00ff */
[----:B------:R-:W-:Y:S05]  /*0520*/  @!P0 BRA `(.L_x_0) ;  /* 0x0000504000008947 */ /* 0x000fea0003800000 */
[----:B------:R-:W-:Y:S01]  /*0530*/  LOP3.LUT R2, R26, 0x1f, RZ, 0xc0, !PT ;  /* 0x0000001f1a027812 */ /* 0x000fe200078ec0ff */
[----:B------:R-:W-:Y:S01]  /*0540*/  IMAD R3, R22, c[0x0][0x1a0], RZ ;  /* 0x0000680016037a24 */ /* 0x000fe200078e02ff */
[----:B------:R-:W-:Y:S01]  /*0550*/  SHF.R.U32.HI R11, RZ, 0x2, R26 ;  /* 0x00000002ff0b7819 */ /* 0x000fe2000001161a */
[C---:B------:R-:W-:Y:S01]  /*0560*/  IMAD.SHL.U32 R10, R26.reuse, 0x20, RZ ;  /* 0x000000201a0a7824 */ /* 0x040fe200078e00ff */
[----:B------:R-:W-:Y:S01]  /*0570*/  LOP3.LUT R4, R26, 0x20, RZ, 0xc0, !PT ;  /* 0x000000201a047812 */ /* 0x000fe200078ec0ff */
[----:B------:R-:W-:Y:S01]  /*0580*/  IMAD R6, R2, c[0x0][0x1a8], RZ ;  /* 0x00006a0002067a24 */ /* 0x000fe200078e02ff */
[----:B------:R-:W-:Y:S01]  /*0590*/  SHF.L.U32 R5, R3, 0x1, RZ ;  /* 0x0000000103057819 */ /* 0x000fe200000006ff */
[----:B------:R-:W-:Y:S01]  /*05a0*/  IMAD R2, R22, c[0x0][0x1b0], RZ ;  /* 0x00006c0016027a24 */ /* 0x000fe200078e02ff */
[----:B------:R-:W-:Y:S01]  /*05b0*/  SGXT.U32 R11, R11, 0x3 ;  /* 0x000000030b0b781a */ /* 0x000fe20000000000 */
[----:B------:R-:W-:Y:S01]  /*05c0*/  IMAD.SHL.U32 R8, R6, 0x2, RZ ;  /* 0x0000000206087824 */ /* 0x000fe200078e00ff */
[----:B------:R-:W-:Y:S01]  /*05d0*/  SHF.R.U32.HI R4, RZ, 0x1, R4 ;  /* 0x00000001ff047819 */ /* 0x000fe20000011604 */
[----:B------:R-:W-:Y:S01]  /*05e0*/  IMAD.SHL.U32 R34, R2, 0x2, RZ ;  /* 0x0000000202227824 */ /* 0x000fe200078e00ff */
[----:B------:R-:W-:Y:S01]  /*05f0*/  LOP3.LUT R17, R26, 0x7f, RZ, 0xc0, !PT ;  /* 0x0000007f1a117812 */ /* 0x000fe200078ec0ff */
[----:B------:R-:W-:Y:S01]  /*0600*/  IMAD.HI R3, R3, 0x2, RZ ;  /* 0x0000000203037827 */ /* 0x000fe200078e02ff */
[----:B------:R-:W-:Y:S01]  /*0610*/  IADD3 R203, P0, P1, R8, c[0x0][0x168], R5 ;  /* 0x00005a0008cb7a10 */ /* 0x000fe2000791e005 */
[----:B------:R-:W-:Y:S01]  /*0620*/  CS2R R88, SRZ ;  /* 0x0000000000587805 */ /* 0x000fe2000001ff00 */
[----:B------:R-:W-:Y:S01]  /*0630*/  LOP3.LUT R11, R16, R4, R11, 0xfe, !PT ;  /* 0x00000004100b7212 */ /* 0x000fe200078efe0b */
[----:B------:R-:W-:Y:S01]  /*0640*/  IMAD R5, R20, c[0x0][0x1a4], RZ ;  /* 0x0000690014057a24 */ /* 0x000fe200078e02ff */
[----:B------:R-:W-:Y:S01]  /*0650*/  LOP3.LUT R4, R7, 0x30, RZ, 0xc0, !PT ;  /* 0x0000003007047812 */ /* 0x000fe200078ec0ff */
[----:B------:R-:W-:Y:S01]  /*0660*/  IMAD.MOV.U32 R20, RZ, RZ, c[0x0][0x1a4] ;  /* 0x00006900ff147624 */ /* 0x000fe200078e00ff */
[----:B------:R-:W-:Y:S01]  /*0670*/  LOP3.LUT R9, R24, 0x10, RZ, 0xc0, !PT ;  /* 0x0000001018097812 */ /* 0x000fe200078ec0ff */
[----:B------:R-:W-:Y:S01]  /*0680*/  IMAD.HI R6, R6, 0x2, RZ ;  /* 0x0000000206067827 */ /* 0x000fe200078e02ff */
[----:B------:R-:W-:Y:S01]  /*0690*/  LOP3.LUT R12, R10, 0x200, RZ, 0xc0, !PT ;  /* 0x000002000a0c7812 */ /* 0x000fe200078ec0ff */
[----:B------:R-:W-:Y:S01]  /*06a0*/  CS2R R90, SRZ ;  /* 0x00000000005a7805 */ /* 0x000fe2000001ff00 */
[----:B------:R-:W-:Y:S01]  /*06b0*/  LOP3.LUT R13, R9, 0x20, R26, 0xf8, !PT ;  /* 0x00000020090d7812 */ /* 0x000fe200078ef81a */
[----:B------:R-:W-:Y:S01]  /*06c0*/  IMAD R7, R20, 0x4, R5 ;  /* 0x0000000414077824 */ /* 0x000fe200078e0205 */
[----:B------:R-:W-:Y:S01]  /*06d0*/  IADD3.X R21, R6, c[0x0][0x16c], R3, P0, P1 ;  /* 0x00005b0006157a10 */ /* 0x000fe200007e2403 */
[----:B------:R-:W-:Y:S01]  /*06e0*/  IMAD R22, R23, 0x40, R4 ;  /* 0x0000004017167824 */ /* 0x000fe200078e0204 */
[----:B------:R-:W-:Y:S01]  /*06f0*/  LEA.HI R3, R26, 0x5c, RZ, 0x1b ;  /* 0x0000005c1a037811 */ /* 0x000fe200078fd8ff */
[----:B------:R-:W-:Y:S01]  /*0700*/  IMAD R8, R20, 0x4, R7 ;  /* 0x0000000414087824 */ /* 0x000fe200078e0207 */
[----:B------:R-:W-:Y:S01]  /*0710*/  LEA R36, P6, R5, R203, 0x1 ;  /* 0x000000cb05247211 */ /* 0x000fe200078c08ff */
[----:B------:R-:W-:Y:S01]  /*0720*/  IMAD R4, R17, c[0x0][0x1b4], RZ ;  /* 0x00006d0011047a24 */ /* 0x000fe200078e02ff */
[----:B------:R-:W-:Y:S01]  /*0730*/  LOP3.LUT R19, R22, R13, RZ, 0x3c, !PT ;  /* 0x0000000d16137212 */ /* 0x000fe200078e3cff */
[----:B------:R-:W-:Y:S01]  /*0740*/  IMAD R9, R20, 0x4, R8 ;  /* 0x0000000414097824 */ /* 0x000fe200078e0208 */
[----:B------:R-:W-:Y:S01]  /*0750*/  LEA R32, P0, R7, R203, 0x1 ;  /* 0x000000cb07207211 */ /* 0x000fe200078008ff */
[----:B------:R-:W-:Y:S01]  /*0760*/  IMAD.HI R2, R2, 0x2, RZ ;  /* 0x0000000202027827 */ /* 0x000fe200078e02ff */
[----:B------:R-:W-:Y:S01]  /*0770*/  SHF.L.U32 R35, R4, 0x1, RZ ;  /* 0x0000000104237819 */ /* 0x000fe200000006ff */
[----:B------:R-:W-:Y:S01]  /*0780*/  CS2R R92, SRZ ;  /* 0x00000000005c7805 */ /* 0x000fe2000001ff00 */
[----:B------:R-:W-:Y:S01]  /*0790*/  LEA.HI.X.SX32 R37, R5, R21, 0x1, P6 ;  /* 0x0000001505257211 */ /* 0x000fe200030f0eff */
[----:B------:R-:W-:Y:S01]  /*07a0*/  IMAD R10, R20, 0x4, R9 ;  /* 0x00000004140a7824 */ /* 0x000fe200078e0209 */
[----:B------:R-:W-:Y:S01]  /*07b0*/  IADD3 R34, P2, P3, R35, c[0x0][0x170], R34 ;  /* 0x00005c0023227a10 */ /* 0x000fe20007b5e022 */
[----:B------:R-:W-:Y:S01]  /*07c0*/  IMAD.HI R15, R4, 0x2, RZ ;  /* 0x00000002040f7827 */ /* 0x000fe200078e02ff */
[----:B------:R-:W-:Y:S01]  /*07d0*/  LEA.HI R4, R26, 0x7c, RZ, 0x1b ;  /* 0x0000007c1a047811 */ /* 0x000fe200078fd8ff */
[----:B------:R-:W-:Y:S01]  /*07e0*/  STL.64 [R1+0x40], R36 ;  /* 0x0000402401007387 */ /* 0x000fe20000100a00 */
[-C--:B------:R-:W-:Y:S01]  /*07f0*/  LEA R30, P1, R8, R203.reuse, 0x1 ;  /* 0x000000cb081e7211 */ /* 0x080fe200078208ff */
[----:B------:R-:W-:Y:S01]  /*0800*/  IMAD R13, R20, 0x4, R10 ;  /* 0x00000004140d7824 */ /* 0x000fe200078e020a */
[----:B------:R-:W-:Y:S01]  /*0810*/  IADD3.X R35, R15, c[0x0][0x174], R2, P2, P3 ;  /* 0x00005d000f237a10 */ /* 0x000fe200017e6402 */
[----:B------:R-:W-:Y:S01]  /*0820*/  IMAD R18, R3, c[0x0][0x1a4], RZ ;  /* 0x0000690003127a24 */ /* 0x000fe200078e02ff */
[----:B------:R-:W-:Y:S01]  /*0830*/  LEA.HI R2, R26, 0x3c, RZ, 0x1b ;  /* 0x0000003c1a027811 */ /* 0x000fe200078fd8ff */
[----:B------:R-:W-:Y:S01]  /*0840*/  IMAD R6, R20, 0x4, R13 ;  /* 0x0000000414067824 */ /* 0x000fe200078e020d */
[----:B------:R-:W-:Y:S01]  /*0850*/  LEA R28, P2, R9, R203, 0x1 ;  /* 0x000000cb091c7211 */ /* 0x000fe200078408ff */
[----:B------:R-:W-:Y:S01]  /*0860*/  IMAD.IADD R12, R12, 0x1, R19 ;  /* 0x000000010c0c7824 */ /* 0x000fe200078e0213 */
[-C--:B------:R-:W-:Y:S01]  /*0870*/  LEA.HI.X.SX32 R33, R7, R21.reuse, 0x1, P0 ;  /* 0x0000001507217211 */ /* 0x080fe200000f0eff */
[----:B------:R-:W-:Y:S01]  /*0880*/  IMAD R15, R20, 0x8, R6 ;  /* 0x00000008140f7824 */ /* 0x000fe200078e0206 */
[-C--:B------:R-:W-:Y:S01]  /*0890*/  LEA.HI.X.SX32 R31, R8, R21.reuse, 0x1, P1 ;  /* 0x00000015081f7211 */ /* 0x080fe200008f0eff */
[----:B------:R-:W-:Y:S01]  /*08a0*/  IMAD R16, R2, c[0x0][0x1a4], RZ ;  /* 0x0000690002107a24 */ /* 0x000fe200078e02ff */
[----:B------:R-:W-:Y:S01]  /*08b0*/  LEA.HI.X.SX32 R29, R9, R21, 0x1, P2 ;  /* 0x00000015091d7211 */ /* 0x000fe200010f0eff */
[----:B------:R-:W-:Y:S01]  /*08c0*/  IMAD R2, R20, 0x4, R15 ;  /* 0x0000000414027824 */ /* 0x000fe200078e020f */
[----:B------:R-:W-:Y:S01]  /*08d0*/  STL.64 [R1+0x38], R32 ;  /* 0x0000382001007387 */ /* 0x000fe20000100a00 */
[----:B------:R-:W-:Y:S01]  /*08e0*/  IMAD R19, R4, c[0x0][0x1a4], RZ ;  /* 0x0000690004137a24 */ /* 0x000fe200078e02ff */
[-C--:B------:R-:W-:Y:S01]  /*08f0*/  LEA R222, P5, R18, R203.reuse, 0x1 ;  /* 0x000000cb12de7211 */ /* 0x080fe200078a08ff */
[----:B------:R-:W-:Y:S01]  /*0900*/  IMAD R3, R20, 0x4, R2 ;  /* 0x0000000414037824 */ /* 0x000fe200078e0202 */
[----:B------:R-:W-:Y:S01]  /*0910*/  STL.64 [R1+0x30], R30 ;  /* 0x0000301e01007387 */ /* 0x000fe20000100a00 */
[----:B------:R-:W-:Y:S01]  /*0920*/  IMAD R14, R25, c[0x0][0x1a4], RZ ;  /* 0x00006900190e7a24 */ /* 0x000fe200078e02ff */
[----:B------:R-:W-:Y:S01]  /*0930*/  LEA R250, P2, R2, R203, 0x1 ;  /* 0x000000cb02fa7211 */ /* 0x000fe200078408ff */
[----:B------:R-:W-:Y:S01]  /*0940*/  IMAD.MOV.U32 R101, RZ, RZ, c[0x0][0x1b8] ;  /* 0x00006e00ff657624 */ /* 0x000fe200078e00ff */
[----:B------:R-:W-:Y:S01]  /*0950*/  LEA R4, R20, R3, 0x2 ;  /* 0x0000000314047211 */ /* 0x000fe200078e10ff */
[----:B------:R0:W-:Y:S01]  /*0960*/  STL.64 [R1+0x28], R28 ;  /* 0x0000281c01007387 */ /* 0x0001e20000100a00 */
[----:B------:R-:W-:Y:S01]  /*0970*/  LEA R26, P3, R14, R203, 0x1 ;  /* 0x000000cb0e1a7211 */ /* 0x000fe200078608ff */
[C---:B------:R-:W-:Y:S01]  /*0980*/  IMAD R51, R101.reuse, 0x22, RZ ;  /* 0x0000002265337824 */ /* 0x040fe200078e02ff */
[-C--:B------:R-:W-:Y:S01]  /*0990*/  LEA.HI.X.SX32 R251, R2, R21.reuse, 0x1, P2 ;  /* 0x0000001502fb7211 */ /* 0x080fe200010f0eff */
[----:B------:R-:W-:Y:S01]  /*09a0*/  IMAD R5, R20, 0x4, R4 ;  /* 0x0000000414057824 */ /* 0x000fe200078e0204 */
[----:B------:R-:W-:Y:S01]  /*09b0*/  LEA.HI.X.SX32 R27, R14, R21, 0x1, P3 ;  /* 0x000000150e1b7211 */ /* 0x000fe200018f0eff */
[----:B------:R-:W-:Y:S01]  /*09c0*/  IMAD R57, R101, 0x24, RZ ;  /* 0x0000002465397824 */ /* 0x000fe200078e02ff */
[C---:B------:R-:W-:Y:S01]  /*09d0*/  LEA R200, P6, R19.reuse, R203, 0x1 ;  /* 0x000000cb13c87211 */ /* 0x040fe200078c08ff */
[----:B------:R-:W-:Y:S01]  /*09e0*/  IMAD R7, R20, 0x4, R5 ;  /* 0x0000000414077824 */ /* 0x000fe200078e0205 */
[-C--:B------:R-:W-:Y:S01]  /*09f0*/  LEA.HI.X.SX32 R223, R18, R21.reuse, 0x1, P5 ;  /* 0x0000001512df7211 */ /* 0x080fe200028f0eff */
[----:B------:R1:W-:Y:S01]  /*0a00*/  STL.64 [R1+0x8], R26 ;  /* 0x0000081a01007387 */ /* 0x0003e20000100a00 */
[----:B------:R-:W-:Y:S01]  /*0a10*/  LEA.HI.X.SX32 R201, R19, R21, 0x1, P6 ;  /* 0x0000001513c97211 */ /* 0x000fe200030f0eff */
[----:B------:R-:W-:Y:S01]  /*0a20*/  IMAD R8, R20, 0x4, R7 ;  /* 0x0000000414087824 */ /* 0x000fe200078e0207 */
[-C--:B0-----:R-:W-:Y:S01]  /*0a30*/  LEA R28, P0, R10, R203.reuse, 0x1 ;  /* 0x000000cb0a1c7211 */ /* 0x081fe200078008ff */
[----:B------:R-:W-:Y:S01]  /*0a40*/  IMAD R37, R101, 0x11, RZ ;  /* 0x0000001165257824 */ /* 0x000fe200078e02ff */
[----:B------:R-:W-:Y:S01]  /*0a50*/  LEA R244, P2, R5, R203, 0x1 ;  /* 0x000000cb05f47211 */ /* 0x000fe200078408ff */
[----:B------:R-:W-:Y:S01]  /*0a60*/  IMAD R9, R20, 0x8, R8 ;  /* 0x0000000814097824 */ /* 0x000fe200078e0208 */
[-C--:B------:R-:W-:Y:S01]  /*0a70*/  LEA.HI.X.SX32 R29, R10, R21.reuse, 0x1, P0 ;  /* 0x000000150a1d7211 */ /* 0x080fe200000f0eff */
[----:B------:R-:W-:Y:S01]  /*0a80*/  IMAD R105, R101, 0x2e, RZ ;  /* 0x0000002e65697824 */ /* 0x000fe200078e02ff */
[----:B------:R-:W-:Y:S01]  /*0a90*/  LEA.HI.X.SX32 R245, R5, R21, 0x1, P2 ;  /* 0x0000001505f57211 */ /* 0x000fe200010f0eff */
[C---:B------:R-:W-:Y:S01]  /*0aa0*/  IMAD R10, R20.reuse, 0x4, R9 ;  /* 0x00000004140a7824 */ /* 0x040fe200078e0209 */
[-C--:B------:R-:W-:Y:S01]  /*0ab0*/  LEA R236, P2, R9, R203.reuse, 0x1 ;  /* 0x000000cb09ec7211 */ /* 0x080fe200078408ff */
[----:B------:R-:W-:Y:S01]  /*0ac0*/  IMAD R39, R101, 0x12, RZ ;  /* 0x0000001265277824 */ /* 0x000fe200078e02ff */
[----:B-1----:R-:W-:Y:S01]  /*0ad0*/  LEA R26, P1, R13, R203, 0x1 ;  /* 0x000000cb0d1a7211 */ /* 0x002fe200078208ff */
[----:B------:R-:W-:Y:S01]  /*0ae0*/  IMAD R43, R101, 0x14, RZ ;  /* 0x00000014652b7824 */ /* 0x000fe200078e02ff */
[-C--:B------:R-:W-:Y:S01]  /*0af0*/  LEA.HI.X.SX32 R237, R9, R21.reuse, 0x1, P2 ;  /* 0x0000001509ed7211 */ /* 0x080fe200010f0eff */
[----:B------:R-:W-:Y:S01]  /*0b00*/  IMAD R49, R101, 0x17, RZ ;  /* 0x0000001765317824 */ /* 0x000fe200078e02ff */
[----:B------:R-:W-:Y:S01]  /*0b10*/  LEA.HI.X.SX32 R27, R13, R21, 0x1, P1 ;  /* 0x000000150d1b7211 */ /* 0x000fe200008f0eff */
[C---:B------:R-:W-:Y:S01]  /*0b20*/  IMAD R13, R20.reuse, 0x4, R10 ;  /* 0x00000004140d7824 */ /* 0x040fe200078e020a */
[----:B------:R-:W-:Y:S01]  /*0b30*/  LEA R18, P1, R15, R203, 0x1 ;  /* 0x000000cb0f127211 */ /* 0x000fe200078208ff */
[----:B------:R-:W-:Y:S01]  /*0b40*/  IMAD R53, R101, 0x18, RZ ;  /* 0x0000001865357824 */ /* 0x000fe200078e02ff */
[----:B------:R-:W-:Y:S01]  /*0b50*/  IADD3 R36, P5, R51, R34, RZ ;  /* 0x0000002233247210 */ /* 0x000fe20007fbe0ff */
[----:B------:R0:W-:Y:S01]  /*0b60*/  STL.64 [R1+0x18], R26 ;  /* 0x0000181a01007387 */ /* 0x0001e20000100a00 */
[----:B------:R-:W-:Y:S01]  /*0b70*/  IMAD R2, R20, 0x4, R13 ;  /* 0x0000000414027824 */ /* 0x000fe200078e020d */
[----:B------:R-:W-:Y:S01]  /*0b80*/  LEA.HI.X.SX32 R19, R15, R21, 0x1, P1 ;  /* 0x000000150f137211 */ /* 0x000fe200008f0eff */
[C---:B------:R-:W-:Y:S01]  /*0b90*/  IMAD R69, R101.reuse, 0x28, RZ ;  /* 0x0000002865457824 */ /* 0x040fe200078e02ff */
[-C--:B------:R-:W-:Y:S01]  /*0ba0*/  LEA R246, P1, R4, R203.reuse, 0x1 ;  /* 0x000000cb04f67211 */ /* 0x080fe200078208ff */
[----:B------:R1:W-:Y:S01]  /*0bb0*/  STL.64 [R1+0x20], R28 ;  /* 0x0000201c01007387 */ /* 0x0003e20000100a00 */
[----:B------:R-:W-:Y:S01]  /*0bc0*/  LEA R230, P2, R2, R203, 0x1 ;  /* 0x000000cb02e67211 */ /* 0x000fe200078408ff */
[C---:B------:R-:W-:Y:S01]  /*0bd0*/  IMAD R75, R101.reuse, 0x2a, RZ ;  /* 0x0000002a654b7824 */ /* 0x040fe200078e02ff */
[----:B------:R-:W-:Y:S01]  /*0be0*/  LEA.HI.X.SX32 R247, R4, R21, 0x1, P1 ;  /* 0x0000001504f77211 */ /* 0x000fe200008f0eff */
[C---:B------:R-:W-:Y:S01]  /*0bf0*/  IMAD R63, R101.reuse, 0x26, RZ ;  /* 0x00000026653f7824 */ /* 0x040fe200078e02ff */
[-C--:B------:R-:W-:Y:S01]  /*0c00*/  LEA R240, P1, R8, R203.reuse, 0x1 ;  /* 0x000000cb08f07211 */ /* 0x080fe200078208ff */
[C---:B------:R-:W-:Y:S01]  /*0c10*/  IMAD R47, R101.reuse, 0x16, RZ ;  /* 0x00000016652f7824 */ /* 0x040fe200078e02ff */
[----:B0-----:R-:W-:Y:S01]  /*0c20*/  LEA R26, P0, R6, R203, 0x1 ;  /* 0x000000cb061a7211 */ /* 0x001fe200078008ff */
[C---:B------:R-:W-:Y:S01]  /*0c30*/  IMAD R103, R101.reuse, 0x2c, RZ ;  /* 0x0000002c65677824 */ /* 0x040fe200078e02ff */
[-C--:B------:R-:W-:Y:S01]  /*0c40*/  LEA.HI.X.SX32 R241, R8, R21.reuse, 0x1, P1 ;  /* 0x0000001508f17211 */ /* 0x080fe200008f0eff */
[C---:B------:R-:W-:Y:S01]  /*0c50*/  IMAD R33, R101.reuse, 0xc, RZ ;  /* 0x0000000c65217824 */ /* 0x040fe200078e02ff */
[----:B------:R-:W-:Y:S01]  /*0c60*/  LEA.HI.X.SX32 R27, R6, R21, 0x1, P0 ;  /* 0x00000015061b7211 */ /* 0x000fe200000f0eff */
[----:B-1----:R-:W-:Y:S01]  /*0c70*/  IMAD R29, R101, 0xa, RZ ;  /* 0x0000000a651d7824 */ /* 0x002fe200078e02ff */
[----:B------:R-:W-:Y:S01]  /*0c80*/  LEA R248, P0, R3, R203, 0x1 ;  /* 0x000000cb03f87211 */ /* 0x000fe200078008ff */
[----:B------:R-:W-:Y:S01]  /*0c90*/  IMAD R61, R101, 0x1a, RZ ;  /* 0x0000001a653d7824 */ /* 0x000fe200078e02ff */
[C---:B------:R-:W-:Y:S01]  /*0ca0*/  LEA R6, R20.reuse, R2, 0x2 ;  /* 0x0000000214067211 */ /* 0x040fe200078e10ff */
[----:B------:R0:W-:Y:S01]  /*0cb0*/  STL.64 [R1+0x10], R26 ;  /* 0x0000101a01007387 */ /* 0x0001e20000100a00 */
[----:B------:R-:W-:Y:S01]  /*0cc0*/  LEA.HI.X.SX32 R249, R3, R21, 0x1, P0 ;  /* 0x0000001503f97211 */ /* 0x000fe200000f0eff */
[----:B------:R-:W-:Y:S01]  /*0cd0*/  IMAD R45, R101, 0x15, RZ ;  /* 0x00000015652d7824 */ /* 0x000fe200078e02ff */
[-C--:B------:R-:W-:Y:S01]  /*0ce0*/  LEA R242, P0, R7, R203.reuse, 0x1 ;  /* 0x000000cb07f27211 */ /* 0x080fe200078008ff */
[C---:B------:R-:W-:Y:S01]  /*0cf0*/  IMAD R3, R20.reuse, 0x4, R6 ;  /* 0x0000000414037824 */ /* 0x040fe200078e0206 */
[----:B------:R-:W-:Y:S01]  /*0d00*/  LEA R232, P1, R13, R203, 0x1 ;  /* 0x000000cb0de87211 */ /* 0x000fe200078208ff */
[----:B------:R-:W-:Y:S01]  /*0d10*/  IMAD R111, R101, 0x34, RZ ;  /* 0x00000034656f7824 */ /* 0x000fe200078e02ff */
[-C--:B------:R-:W-:Y:S01]  /*0d20*/  LEA.HI.X.SX32 R243, R7, R21.reuse, 0x1, P0 ;  /* 0x0000001507f37211 */ /* 0x080fe200000f0eff */
[----:B------:R-:W-:Y:S01]  /*0d30*/  IMAD R4, R20, 0x4, R3 ;  /* 0x0000000414047824 */ /* 0x000fe200078e0203 */
[-C--:B------:R-:W-:Y:S01]  /*0d40*/  LEA.HI.X.SX32 R231, R2, R21.reuse, 0x1, P2 ;  /* 0x0000001502e77211 */ /* 0x080fe200010f0eff */
[----:B------:R-:W-:Y:S01]  /*0d50*/  IMAD R31, R101, 0xb, RZ ;  /* 0x0000000b651f7824 */ /* 0x000fe200078e02ff */
[----:B------:R-:W-:Y:S01]  /*0d60*/  LEA.HI.X.SX32 R233, R13, R21, 0x1, P1 ;  /* 0x000000150de97211 */ /* 0x000fe200008f0eff */
[----:B------:R-:W-:Y:S01]  /*0d70*/  IMAD R5, R20, 0x8, R4 ;  /* 0x0000000814057824 */ /* 0x000fe200078e0204 */
[-C--:B------:R-:W-:Y:S01]  /*0d80*/  LEA R226, P1, R3, R203.reuse, 0x1 ;  /* 0x000000cb03e27211 */ /* 0x080fe200078208ff */
[----:B0-----:R-:W-:Y:S01]  /*0d90*/  IMAD R27, R101, 0x9, RZ ;  /* 0x00000009651b7824 */ /* 0x001fe200078e02ff */
[----:B------:R-:W-:Y:S01]  /*0da0*/  LEA R224, P2, R4, R203, 0x1 ;  /* 0x000000cb04e07211 */ /* 0x000fe200078408ff */
[----:B------:R-:W-:Y:S01]  /*0db0*/  IMAD R7, R20, 0x4, R5 ;  /* 0x0000000414077824 */ /* 0x000fe200078e0205 */
[----:B------:R-:W-:Y:S01]  /*0dc0*/  LEA.HI.X.SX32 R227, R3, R21, 0x1, P1 ;  /* 0x0000001503e37211 */ /* 0x000fe200008f0eff */
[C---:B------:R-:W-:Y:S01]  /*0dd0*/  IMAD R113, R101.reuse, 0x36, RZ ;  /* 0x0000003665717824 */ /* 0x040fe200078e02ff */
[----:B------:R-:W-:Y:S01]  /*0de0*/  LEA R234, P0, R10, R203, 0x1 ;  /* 0x000000cb0aea7211 */ /* 0x000fe200078008ff */
[----:B------:R-:W-:Y:S01]  /*0df0*/  IMAD R2, R20, 0x4, R7 ;  /* 0x0000000414027824 */ /* 0x000fe200078e0207 */
[-C--:B------:R-:W-:Y:S01]  /*0e00*/  LEA.HI.X.SX32 R225, R4, R21.reuse, 0x1, P2 ;  /* 0x0000001504e17211 */ /* 0x080fe200010f0eff */
[C---:B------:R-:W-:Y:S01]  /*0e10*/  IMAD R13, R101.reuse, 0x6, RZ ;  /* 0x00000006650d7824 */ /* 0x040fe200078e02ff */
[----:B------:R-:W-:Y:S01]  /*0e20*/  LEA.HI.X.SX32 R235, R10, R21, 0x1, P0 ;  /* 0x000000150aeb7211 */ /* 0x000fe200000f0eff */
[----:B------:R-:W-:Y:S01]  /*0e30*/  IMAD R8, R20, 0x4, R2 ;  /* 0x0000000414087824 */ /* 0x000fe200078e0202 */
[-C--:B------:R-:W-:Y:S01]  /*0e40*/  LEA R212, P2, R2, R203.reuse, 0x1 ;  /* 0x000000cb02d47211 */ /* 0x080fe200078408ff */
[C---:B------:R-:W-:Y:S01]  /*0e50*/  IMAD R59, R101.reuse, 0xd, RZ ;  /* 0x0000000d653b7824 */ /* 0x040fe200078e02ff */
[----:B------:R-:W-:Y:S01]  /*0e60*/  LEA R228, P0, R6, R203, 0x1 ;  /* 0x000000cb06e47211 */ /* 0x000fe200078008ff */
[----:B------:R-:W-:Y:S01]  /*0e70*/  IMAD R3, R20, 0x4, R8 ;  /* 0x0000000414037824 */ /* 0x000fe200078e0208 */
[-C--:B------:R-:W-:Y:S01]  /*0e80*/  LEA.HI.X.SX32 R213, R2, R21.reuse, 0x1, P2 ;  /* 0x0000001502d57211 */ /* 0x080fe200010f0eff */
[C---:B------:R-:W-:Y:S01]  /*0e90*/  IMAD R67, R101.reuse, 0x1b, RZ ;  /* 0x0000001b65437824 */ /* 0x040fe200078e02ff */
[----:B------:R-:W-:Y:S01]  /*0ea0*/  LEA.HI.X.SX32 R229, R6, R21, 0x1, P0 ;  /* 0x0000001506e57211 */ /* 0x000fe200000f0eff */
[C---:B------:R-:W-:Y:S01]  /*0eb0*/  IMAD R41, R101.reuse, 0x13, RZ ;  /* 0x0000001365297824 */ /* 0x040fe200078e02ff */
[C---:B------:R-:W-:Y:S01]  /*0ec0*/  LEA R4, R20.reuse, R3, 0x2 ;  /* 0x0000000314047211 */ /* 0x040fe200078e10ff */
[----:B------:R-:W-:Y:S01]  /*0ed0*/  IMAD R9, R101, 0x5, RZ ;  /* 0x0000000565097824 */ /* 0x000fe200078e02ff */
[-C--:B------:R-:W-:Y:S01]  /*0ee0*/  LEA R220, P0, R5, R203.reuse, 0x1 ;  /* 0x000000cb05dc7211 */ /* 0x080fe200078008ff */
[----:B------:R-:W-:Y:S01]  /*0ef0*/  IMAD R81, R101, 0x1c, RZ ;  /* 0x0000001c65517824 */ /* 0x000fe200078e02ff */
[----:B------:R-:W-:Y:S01]  /*0f00*/  LEA R218, P1, R7, R203, 0x1 ;  /* 0x000000cb07da7211 */ /* 0x000fe200078208ff */
[----:B------:R-:W-:Y:S01]  /*0f10*/  IMAD R2, R20, 0x4, R4 ;  /* 0x0000000414027824 */ /* 0x000fe200078e0204 */
[-C--:B------:R-:W-:Y:S01]  /*0f20*/  LEA.HI.X.SX32 R221, R5, R21.reuse, 0x1, P0 ;  /* 0x0000001505dd7211 */ /* 0x080fe200000f0eff */
[----:B------:R-:W-:Y:S01]  /*0f30*/  IMAD R5, R101, 0x3, RZ ;  /* 0x0000000365057824 */ /* 0x000fe200078e02ff */
[----:B------:R-:W-:Y:S01]  /*0f40*/  LEA.HI.X.SX32 R219, R7, R21, 0x1, P1 ;  /* 0x0000001507db7211 */ /* 0x000fe200008f0eff */
[C---:B------:R-:W-:Y:S01]  /*0f50*/  IMAD R85, R101.reuse, 0x1e, RZ ;  /* 0x0000001e65557824 */ /* 0x040fe200078e02ff */
[-C--:B------:R-:W-:Y:S01]  /*0f60*/  LEA R202, P3, R2, R203.reuse, 0x1 ;  /* 0x000000cb02ca7211 */ /* 0x080fe200078608ff */
[C---:B------:R-:W-:Y:S01]  /*0f70*/  IMAD R107, R101.reuse, 0x30, RZ ;  /* 0x00000030656b7824 */ /* 0x040fe200078e02ff */
[-C--:B------:R-:W-:Y:S01]  /*0f80*/  LEA R238, P4, R16, R203.reuse, 0x1 ;  /* 0x000000cb10ee7211 */ /* 0x080fe200078808ff */
[C---:B------:R-:W-:Y:S01]  /*0f90*/  IMAD R109, R101.reuse, 0x32, RZ ;  /* 0x00000032656d7824 */ /* 0x040fe200078e02ff */
[-C--:B------:R-:W-:Y:S01]  /*0fa0*/  LEA R208, P0, R8, R203.reuse, 0x1 ;  /* 0x000000cb08d07211 */ /* 0x080fe200078008ff */
[----:B------:R-:W-:Y:S01]  /*0fb0*/  IMAD R65, R101, 0xe, RZ ;  /* 0x0000000e65417824 */ /* 0x000fe200078e02ff */
[-C--:B------:R-:W-:Y:S01]  /*0fc0*/  LEA R206, P1, R3, R203.reuse, 0x1 ;  /* 0x000000cb03ce7211 */ /* 0x080fe200078208ff */
[C---:B------:R-:W-:Y:S01]  /*0fd0*/  IMAD R115, R101.reuse, 0x38, RZ ;  /* 0x0000003865737824 */ /* 0x040fe200078e02ff */
[----:B------:R-:W-:Y:S01]  /*0fe0*/  LEA R204, P2, R4, R203, 0x1 ;  /* 0x000000cb04cc7211 */ /* 0x000fe200078408ff */
[----:B------:R-:W-:Y:S01]  /*0ff0*/  IMAD R117, R101, 0x3a, RZ ;  /* 0x0000003a65757824 */ /* 0x000fe200078e02ff */
[----:B------:R-:W-:Y:S01]  /*1000*/  LEA.HI.X.SX32 R203, R2, R21, 0x1, P3 ;  /* 0x0000001502cb7211 */ /* 0x000fe200018f0eff */
[----:B------:R0:W-:Y:S01]  /*1010*/  STL.64 [R1], R18 ;  /* 0x0000001201007387 */ /* 0x0001e20000100a00 */
[-C--:B------:R-:W-:Y:S01]  /*1020*/  IADD3 R38, P3, R57, R34.reuse, RZ ;  /* 0x0000002239267210 */ /* 0x080fe20007f7e0ff */
[----:B------:R-:W-:Y:S01]  /*1030*/  IMAD R71, R101, 0xf, RZ ;  /* 0x0000000f65477824 */ /* 0x000fe200078e02ff */
[----:B------:R-:W-:Y:S01]  /*1040*/  LEA.HI.X.SX32 R37, R37, R35, 0x1, P5 ;  /* 0x0000002325257211 */ /* 0x000fe200028f0eff */
[----:B------:R-:W-:Y:S01]  /*1050*/  IMAD R55, R101, 0x19, RZ ;  /* 0x0000001965377824 */ /* 0x000fe200078e02ff */
[----:B------:R-:W-:Y:S01]  /*1060*/  LEA.HI.X.SX32 R207, R3, R21, 0x1, P1 ;  /* 0x0000001503cf7211 */ /* 0x000fe200008f0eff */
[----:B------:R-:W-:Y:S01]  /*1070*/  IMAD R83, R101, 0x1d, RZ ;  /* 0x0000001d65537824 */ /* 0x000fe200078e02ff */
[-C--:B------:R-:W-:Y:S01]  /*1080*/  IADD3 R48, P5, R105, R34.reuse, RZ ;  /* 0x0000002269307210 */ /* 0x080fe20007fbe0ff */
[----:B------:R-:W-:Y:S01]  /*1090*/  IMAD R119, R101, 0x3c, RZ ;  /* 0x0000003c65777824 */ /* 0x000fe200078e02ff */
[-C--:B------:R-:W-:Y:S01]  /*10a0*/  IADD3 R122, P1, R39, R34.reuse, RZ ;  /* 0x00000022277a7210 */ /* 0x080fe20007f3e0ff */
[----:B------:R-:W-:Y:S01]  /*10b0*/  IMAD.SHL.U32 R3, R101, 0x2, RZ ;  /* 0x0000000265037824 */ /* 0x000fe200078e00ff */
[-C--:B------:R-:W-:Y:S01]  /*10c0*/  LEA.HI.X.SX32 R39, R39, R35.reuse, 0x1, P3 ;  /* 0x0000002327277211 */ /* 0x080fe200018f0eff */
[----:B0-----:R-:W-:Y:S01]  /*10d0*/  IMAD R18, R23, 0x110, RZ ;  /* 0x0000011017127824 */ /* 0x001fe200078e02ff */
[-C--:B------:R-:W-:Y:S01]  /*10e0*/  IADD3 R50, P3, R43, R34.reuse, RZ ;  /* 0x000000222b327210 */ /* 0x080fe20007f7e0ff */
[----:B------:R-:W-:Y:S01]  /*10f0*/  IMAD R23, R101, 0x7, RZ ;  /* 0x0000000765177824 */ /* 0x000fe200078e02ff */
[----:B------:R-:W-:Y:S01]  /*1100*/  LEA.HI.X.SX32 R49, R49, R35, 0x1, P5 ;  /* 0x0000002331317211 */ /* 0x000fe200028f0eff */
[----:B------:R-:W-:Y:S01]  /*1110*/  IMAD R121, R101, 0x3e, RZ ;  /* 0x0000003e65797824 */ /* 0x000fe200078e02ff */
[-C--:B------:R-:W-:Y:S01]  /*1120*/  LEA.HI.X.SX32 R205, R4, R21.reuse, 0x1, P2 ;  /* 0x0000001504cd7211 */ /* 0x080fe200010f0eff */
[----:B------:R-:W-:Y:S01]  /*1130*/  IMAD.SHL.U32 R17, R17, 0x2, RZ ;  /* 0x0000000211117824 */ /* 0x000fe200078e00ff */
[-C--:B------:R-:W-:Y:S01]  /*1140*/  IADD3 R62, P5, R53, R34.reuse, RZ ;  /* 0x00000022353e7210 */ /* 0x080fe20007fbe0ff */
[C---:B------:R-:W-:Y:S01]  /*1150*/  IMAD.SHL.U32 R73, R101.reuse, 0x10, RZ ;  /* 0x0000001065497824 */ /* 0x040fe200078e00ff */
[-C--:B------:R-:W-:Y:S01]  /*1160*/  LEA.HI.X.SX32 R239, R16, R21.reuse, 0x1, P4 ;  /* 0x0000001510ef7211 */ /* 0x080fe200020f0eff */
[----:B------:R-:W-:Y:S01]  /*1170*/  IMAD.SHL.U32 R7, R101, 0x4, RZ ;  /* 0x0000000465077824 */ /* 0x000fe200078e00ff */
[-C--:B------:R-:W-:Y:S01]  /*1180*/  IADD3 R42, P2, R69, R34.reuse, RZ ;  /* 0x00000022452a7210 */ /* 0x080fe20007f5e0ff */
[C---:B------:R-:W-:Y:S01]  /*1190*/  IMAD.SHL.U32 R25, R101.reuse, 0x8, RZ ;  /* 0x0000000865197824 */ /* 0x040fe200078e00ff */
[----:B------:R-:W-:Y:S01]  /*11a0*/  LEA.HI.X.SX32 R209, R8, R21, 0x1, P0 ;  /* 0x0000001508d17211 */ /* 0x000fe200000f0eff */
[----:B------:R-:W-:Y:S01]  /*11b0*/  IMAD R87, R101, 0x1f, RZ ;  /* 0x0000001f65577824 */ /* 0x000fe200078e02ff */
[-C--:B------:R-:W-:Y:S01]  /*11c0*/  IADD3 R44, P4, R75, R34.reuse, RZ ;  /* 0x000000224b2c7210 */ /* 0x080fe20007f9e0ff */
[----:B------:R-:W-:Y:S01]  /*11d0*/  IMAD.MOV.U32 R10, RZ, RZ, 0x3f800000 ;  /* 0x3f800000ff0a7424 */ /* 0x000fe200078e00ff */
[-C--:B------:R-:W-:Y:S01]  /*11e0*/  LEA.HI.X.SX32 R51, R29, R35.reuse, 0x1, P3 ;  /* 0x000000231d337211 */ /* 0x080fe200018f0eff */
[----:B------:R-:W-:Y:S01]  /*11f0*/  IMAD.MOV.U32 R14, RZ, RZ, -0x800000 ;  /* 0xff800000ff0e7424 */ /* 0x000fe200078e00ff */
[-C--:B------:R-:W-:Y:S01]  /*1200*/  IADD3 R40, P0, R63, R34.reuse, RZ ;  /* 0x000000223f287210 */ /* 0x080fe20007f1e0ff */
[----:B------:R-:W-:Y:S01]  /*1210*/  IMAD.MOV.U32 R15, RZ, RZ, RZ ;  /* 0x000000ffff0f7224 */ /* 0x000fe200078e00ff */
[-C--:B------:R-:W-:Y:S01]  /*1220*/  IADD3 R46, P6, R103, R34.reuse, RZ ;  /* 0x00000022672e7210 */ /* 0x080fe20007fde0ff */
[----:B------:R-:W-:Y:S01]  /*1230*/  IMAD.MOV.U32 R2, RZ, RZ, RZ ;  /* 0x000000ffff027224 */ /* 0x000fe200078e00ff */
[-C--:B------:R-:W-:Y:S01]  /*1240*/  IADD3 R56, P3, R47, R34.reuse, RZ ;  /* 0x000000222f387210 */ /* 0x080fe20007f7e0ff */
[----:B------:R-:W-:Y:S01]  /*1250*/  IMAD.MOV.U32 R20, RZ, RZ, -0x800000 ;  /* 0xff800000ff147424 */ /* 0x000fe200078e00ff */
[-C--:B------:R-:W-:Y:S01]  /*1260*/  LEA.HI.X.SX32 R63, R33, R35.reuse, 0x1, P5 ;  /* 0x00000023213f7211 */ /* 0x080fe200028f0eff */
[----:B------:R-:W-:Y:S01]  /*1270*/  CS2R R94, SRZ ;  /* 0x00000000005e7805 */ /* 0x000fe2000001ff00 */
[-C--:B------:R-:W-:Y:S01]  /*1280*/  LEA.HI.X.SX32 R43, R43, R35.reuse, 0x1, P2 ;  /* 0x000000232b2b7211 */ /* 0x080fe200010f0eff */
[----:B------:R-:W-:Y:S01]  /*1290*/  CS2R R76, SRZ ;  /* 0x00000000004c7805 */ /* 0x000fe2000001ff00 */
[-C--:B------:R-:W-:Y:S01]  /*12a0*/  IADD3 R68, P5, R61, R34.reuse, RZ ;  /* 0x000000223d447210 */ /* 0x080fe20007fbe0ff */
[----:B------:R-:W-:Y:S01]  /*12b0*/  CS2R R78, SRZ ;  /* 0x00000000004e7805 */ /* 0x000fe2000001ff00 */
[-C--:B------:R-:W-:Y:S01]  /*12c0*/  IADD3 R58, P2, R111, R34.reuse, RZ ;  /* 0x000000226f3a7210 */ /* 0x080fe20007f5e0ff */
[----:B------:R-:W-:Y:S01]  /*12d0*/  CS2R R96, SRZ ;  /* 0x0000000000607805 */ /* 0x000fe2000001ff00 */
[-C--:B------:R-:W-:Y:S01]  /*12e0*/  LEA.HI.X.SX32 R45, R45, R35.reuse, 0x1, P4 ;  /* 0x000000232d2d7211 */ /* 0x080fe200020f0eff */
[----:B------:R-:W-:Y:S01]  /*12f0*/  CS2R R98, SRZ ;  /* 0x0000000000627805 */ /* 0x000fe2000001ff00 */
[----:B------:R-:W-:Y:S01]  /*1300*/  LEA.HI.X.SX32 R123, R27, R35, 0x1, P1 ;  /* 0x000000231b7b7211 */ /* 0x000fe200008f0eff */
[----:B------:R-:W-:Y:S01]  /*1310*/  UMOV UR4, URZ ;  /* 0x0000003f00047c82 */ /* 0x000fe20008000000 */
[----:B------:R-:W-:-:S02]  /*1320*/  IADD3 R60, P4, R113, R34, RZ ;  /* 0x00000022713c7210 */ /* 0x000fc40007f9e0ff */
[-C--:B------:R-:W-:Y:S02]  /*1330*/  LEA.HI.X.SX32 R57, R31, R35.reuse, 0x1, P3 ;  /* 0x000000231f397211 */ /* 0x080fe400018f0eff */
[-C--:B------:R-:W-:Y:S02]  /*1340*/  LEA.HI.X.SX32 R47, R47, R35.reuse, 0x1, P6 ;  /* 0x000000232f2f7211 */ /* 0x080fe400030f0eff */
[-C--:B------:R-:W-:Y:S02]  /*1350*/  IADD3 R190, P1, R29, R34.reuse, RZ ;  /* 0x000000221dbe7210 */ /* 0x080fe40007f3e0ff */
[-C--:B------:R-:W-:Y:S02]  /*1360*/  IADD3 R194, P3, R13, R34.reuse, RZ ;  /* 0x000000220dc27210 */ /* 0x080fe40007f7e0ff */
[----:B------:R-:W-:Y:S02]  /*1370*/  IADD3 R188, P6, R33, R34, RZ ;  /* 0x0000002221bc7210 */ /* 0x000fe40007fde0ff */
[----:B------:R-:W-:-:S02]  /*1380*/  LEA.HI.X.SX32 R69, R59, R35, 0x1, P5 ;  /* 0x000000233b457211 */ /* 0x000fc400028f0eff */
[-C--:B------:R-:W-:Y:S02]  /*1390*/  LEA.HI.X.SX32 R59, R61, R35.reuse, 0x1, P2 ;  /* 0x000000233d3b7211 */ /* 0x080fe400010f0eff */
[-C--:B------:R-:W-:Y:S02]  /*13a0*/  LEA.HI.X.SX32 R61, R67, R35.reuse, 0x1, P4 ;  /* 0x00000023433d7211 */ /* 0x080fe400020f0eff */
[-C--:B------:R-:W-:Y:S02]  /*13b0*/  LEA.HI.X.SX32 R41, R41, R35.reuse, 0x1, P0 ;  /* 0x0000002329297211 */ /* 0x080fe400000f0eff */
[-C--:B------:R-:W-:Y:S02]  /*13c0*/  LEA.HI.X.SX32 R191, R9, R35.reuse, 0x1, P1 ;  /* 0x0000002309bf7211 */ /* 0x080fe400008f0eff */
[-C--:B------:R-:W-:Y:S02]  /*13d0*/  LEA.HI.X.SX32 R195, R5, R35.reuse, 0x1, P3 ;  /* 0x0000002305c37211 */ /* 0x080fe400018f0eff */
[----:B------:R-:W-:-:S02]  /*13e0*/  LEA.HI.X.SX32 R189, R13, R35, 0x1, P6 ;  /* 0x000000230dbd7211 */ /* 0x000fc400030f0eff */
[-C--:B------:R-:W-:Y:S02]  /*13f0*/  IADD3 R74, P2, R81, R34.reuse, RZ ;  /* 0x00000022514a7210 */ /* 0x080fe40007f5e0ff */
[-C--:B------:R-:W-:Y:S02]  /*1400*/  IADD3 R116, P4, R85, R34.reuse, RZ ;  /* 0x0000002255747210 */ /* 0x080fe40007f9e0ff */
[-C--:B------:R-:W-:Y:S02]  /*1410*/  IADD3 R52, P0, R107, R34.reuse, RZ ;  /* 0x000000226b347210 */ /* 0x080fe40007f1e0ff */
[-C--:B------:R-:W-:Y:S02]  /*1420*/  IADD3 R54, P1, R109, R34.reuse, RZ ;  /* 0x000000226d367210 */ /* 0x080fe40007f3e0ff */
[-C--:B------:R-:W-:Y:S02]  /*1430*/  IADD3 R64, P3, R115, R34.reuse, RZ ;  /* 0x0000002273407210 */ /* 0x080fe40007f7e0ff */
[----:B------:R-:W-:-:S02]  /*1440*/  IADD3 R66, P6, R117, R34, RZ ;  /* 0x0000002275427210 */ /* 0x000fc40007fde0ff */
[C---:B------:R-:W-:Y:S02]  /*1450*/  IADD3 R186, P5, R65.reuse, R34, RZ ;  /* 0x0000002241ba7210 */ /* 0x040fe40007fbe0ff */
[-C--:B------:R-:W-:Y:S02]  /*1460*/  LEA.HI.X.SX32 R75, R65, R35.reuse, 0x1, P2 ;  /* 0x00000023414b7211 */ /* 0x080fe400010f0eff */
[-C--:B------:R-:W-:Y:S02]  /*1470*/  LEA.HI.X.SX32 R117, R71, R35.reuse, 0x1, P4 ;  /* 0x0000002347757211 */ /* 0x080fe400020f0eff */
[-C--:B------:R-:W-:Y:S02]  /*1480*/  LEA.HI.X.SX32 R53, R53, R35.reuse, 0x1, P0 ;  /* 0x0000002335357211 */ /* 0x080fe400000f0eff */
[-C--:B------:R-:W-:Y:S02]  /*1490*/  LEA.HI.X.SX32 R55, R55, R35.reuse, 0x1, P1 ;  /* 0x0000002337377211 */ /* 0x080fe400008f0eff */
[----:B------:R-:W-:-:S02]  /*14a0*/  LEA.HI.X.SX32 R187, R23, R35, 0x1, P5 ;  /* 0x0000002317bb7211 */ /* 0x000fc400028f0eff */
[-C--:B------:R-:W-:Y:S02]  /*14b0*/  LEA.HI.X.SX32 R65, R81, R35.reuse, 0x1, P3 ;  /* 0x0000002351417211 */ /* 0x080fe400018f0eff */
[----:B------:R-:W-:Y:S02]  /*14c0*/  LEA.HI.X.SX32 R67, R83, R35, 0x1, P6 ;  /* 0x0000002353437211 */ /* 0x000fe400030f0eff */
[-C--:B------:R-:W-:Y:S02]  /*14d0*/  LEA R32, P4, R101, R34.reuse, 0x5 ;  /* 0x0000002265207211 */ /* 0x080fe400078828ff */
[----:B------:R-:W-:Y:S02]  /*14e0*/  LOP3.LUT R18, R18, 0x30, R24, 0x78, !PT ;  /* 0x0000003012127812 */ /* 0x000fe400078e7818 */
[-C--:B------:R-:W-:Y:S02]  /*14f0*/  IADD3 R70, P0, R119, R34.reuse, RZ ;  /* 0x0000002277467210 */ /* 0x080fe40007f1e0ff */
[----:B------:R-:W-:-:S02]  /*1500*/  IADD3 R72, P1, R121, R34, RZ ;  /* 0x0000002279487210 */ /* 0x000fc40007f3e0ff */
[-C--:B------:R-:W-:Y:S02]  /*1510*/  IADD3 R198, P5, R3, R34.reuse, RZ ;  /* 0x0000002203c67210 */ /* 0x080fe40007fbe0ff */
[CC--:B------:R-:W-:Y:S02]  /*1520*/  LEA R196, P2, R101.reuse, R34.reuse, 0x2 ;  /* 0x0000002265c47211 */ /* 0x0c0fe400078410ff */
[CC--:B------:R-:W-:Y:S02]  /*1530*/  LEA R192, P3, R101.reuse, R34.reuse, 0x3 ;  /* 0x0000002265c07211 */ /* 0x0c0fe400078618ff */
[----:B------:R-:W-:Y:S02]  /*1540*/  LEA R184, P6, R101, R34, 0x4 ;  /* 0x0000002265b87211 */ /* 0x000fe400078c20ff */
[C---:B------:R-:W-:Y:S02]  /*1550*/  LOP3.LUT R6, R17.reuse, 0x10, RZ, 0x3c, !PT ;  /* 0x0000001011067812 */ /* 0x040fe400078e3cff */
[----:B------:R-:W-:-:S02]  /*1560*/  LOP3.LUT R4, R17, 0x20, RZ, 0x3c, !PT ;  /* 0x0000002011047812 */ /* 0x000fc400078e3cff */
[C---:B------:R-:W-:Y:S02]  /*1570*/  LOP3.LUT R8, R17.reuse, 0x30, RZ, 0x3c, !PT ;  /* 0x0000003011087812 */ /* 0x040fe400078e3cff */
[C---:B------:R-:W-:Y:S02]  /*1580*/  LOP3.LUT R6, R17.reuse, 0x40, RZ, 0x3c, !PT ;  /* 0x0000004011067812 */ /* 0x040fe400078e3cff */
[----:B------:R-:W-:Y:S02]  /*1590*/  LOP3.LUT R4, R17, 0x50, RZ, 0x3c, !PT ;  /* 0x0000005011047812 */ /* 0x000fe400078e3cff */
[----:B------:R-:W-:Y:S02]  /*15a0*/  LEA.HI.X.SX32 R33, R73, R35, 0x1, P4 ;  /* 0x0000002349217211 */ /* 0x000fe400020f0eff */
[----:B------:R-:W-:Y:S02]  /*15b0*/  MOV R21, 0x3f800000 ;  /* 0x3f80000000157802 */ /* 0x000fe40000000f00 */
[----:B------:R-:W-:-:S02]  /*15c0*/  LOP3.LUT R19, R22, 0x30, R24, 0x78, !PT ;  /* 0x0000003016137812 */ /* 0x000fc400078e7818 */
[C---:B------:R-:W-:Y:S02]  /*15d0*/  LOP3.LUT R8, R17.reuse, 0x60, RZ, 0x3c, !PT ;  /* 0x0000006011087812 */ /* 0x040fe400078e3cff */
[----:B------:R-:W-:Y:S02]  /*15e0*/  LOP3.LUT R6, R17, 0x70, RZ, 0x3c, !PT ;  /* 0x0000007011067812 */ /* 0x000fe400078e3cff */
[----:B------:R-:W-:Y:S02]  /*15f0*/  LOP3.LUT R4, R18, 0x40, RZ, 0x3c, !PT ;  /* 0x0000004012047812 */ /* 0x000fe400078e3cff */
[----:B------:R-:W-:Y:S02]  /*1600*/  LOP3.LUT R252, R11, 0x8, RZ, 0xfc, !PT ;  /* 0x000000080bfc7812 */ /* 0x000fe400078efcff */
[-C--:B------:R-:W-:Y:S02]  /*1610*/  LEA.HI.X.SX32 R71, R85, R35.reuse, 0x1, P0 ;  /* 0x0000002355477211 */ /* 0x080fe400000f0eff */
[----:B------:R-:W-:-:S02]  /*1620*/  LEA.HI.X.SX32 R199, R101, R35, 0x1, P5 ;  /* 0x0000002365c77211 */ /* 0x000fc400028f0eff */
[-C--:B------:R-:W-:Y:S02]  /*1630*/  LEA.HI.X.SX32 R197, R3, R35.reuse, 0x1, P2 ;  /* 0x0000002303c57211 */ /* 0x080fe400010f0eff */
[-C--:B------:R-:W-:Y:S02]  /*1640*/  LEA.HI.X.SX32 R193, R7, R35.reuse, 0x1, P3 ;  /* 0x0000002307c17211 */ /* 0x080fe400018f0eff */
[-C--:B------:R-:W-:Y:S02]  /*1650*/  LEA.HI.X.SX32 R185, R25, R35.reuse, 0x1, P6 ;  /* 0x0000002319b97211 */ /* 0x080fe400030f0eff */
[----:B------:R-:W-:Y:S02]  /*1660*/  LEA.HI.X.SX32 R73, R87, R35, 0x1, P1 ;  /* 0x0000002357497211 */ /* 0x000fe400008f0eff */
.L_x_2:
[----:B------:R-:W2:Y:S04]  /*1670*/  LDL.64 R6, [R1+0x40] ;  /* 0x0000400001067983 */ /* 0x000ea80000100a00 */
[----:B------:R-:W3:Y:S04]  /*1680*/  LDL.64 R4, [R1+0x38] ;  /* 0x0000380001047983 */ /* 0x000ee80000100a00 */
[----:B------:R-:W4:Y:S04]  /*1690*/  LDL.64 R28, [R1+0x18] ;  /* 0x00001800011c7983 */ /* 0x000f280000100a00 */
[----:B------:R-:W5:Y:S04]  /*16a0*/  LDL.64 R30, [R1+0x10] ;  /* 0x00001000011e7983 */ /* 0x000f680000100a00 */
[----:B------:R-:W5:Y:S04]  /*16b0*/  LDL.64 R82, [R1+0x8] ;  /* 0x0000080001527983 */ /* 0x000f680000100a00 */
[----:B------:R-:W5:Y:S04]  /*16c0*/  LDL.64 R80, [R1] ;  /* 0x0000000001507983 */ /* 0x000f680000100a00 */
[----:B------:R-:W5:Y:S04]  /*16d0*/  LDL.64 R24, [R1+0x28] ;  /* 0x0000280001187983 */ /* 0x000f680000100a00 */
[----:B------:R-:W5:Y:S04]  /*16e0*/  LDL.64 R26, [R1+0x20] ;  /* 0x00002000011a7983 */ /* 0x000f680000100a00 */
[----:B------:R-:W5:Y:S01]  /*16f0*/  LDL.64 R22, [R1+0x30] ;  /* 0x0000300001167983 */ /* 0x000f620000100a00 */
[----:B------:R-:W-:-:S04]  /*1700*/  IMAD.WIDE R106, R15, 0x2, R238 ;  /* 0x000000020f6a7825 */ /* 0x000fc800078e02ee */
[C---:B------:R-:W-:Y:S02]  /*1710*/  IMAD.WIDE R104, R15.reuse, 0x2, R240 ;  /* 0x000000020f687825 */ /* 0x040fe400078e02f0 */
[----:B------:R0:W5:Y:S02]  /*1720*/  LDG.E.U16 R106, [R106.64] ;  /* 0x000000066a6a7981 */ /* 0x000164000c1e1500 */
[C---:B------:R-:W-:Y:S02]  /*1730*/  IMAD.WIDE R108, R15.reuse, 0x2, R236 ;  /* 0x000000020f6c7825 */ /* 0x040fe400078e02ec */
[----:B------:R-:W5:Y:S02]  /*1740*/  LDG.E.U16 R105, [R104.64] ;  /* 0x0000000668697981 */ /* 0x000f64000c1e1500 */
[C---:B------:R-:W-:Y:S02]  /*1750*/  IMAD.WIDE R84, R15.reuse, 0x2, R246 ;  /* 0x000000020f547825 */ /* 0x040fe400078e02f6 */
[----:B------:R-:W5:Y:S04]  /*1760*/  LDG.E.U16 R109, [R108.64] ;  /* 0x000000066c6d7981 */ /* 0x000f68000c1e1500 */
[----:B------:R1:W5:Y:S02]  /*1770*/  LDG.E.U16 R102, [R84.64] ;  /* 0x0000000654667981 */ /* 0x000364000c1e1500 */
[----:B-1----:R-:W-:-:S06]  /*1780*/  IMAD.WIDE R84, R15, 0x2, R226 ;  /* 0x000000020f547825 */ /* 0x002fcc00078e02e2 */
[----:B------:R-:W5:Y:S01]  /*1790*/  LDG.E.U16 R84, [R84.64] ;  /* 0x0000000654547981 */ /* 0x000f62000c1e1500 */
[----:B--2---:R-:W-:-:S04]  /*17a0*/  IMAD.WIDE R6, R15, 0x2, R6 ;  /* 0x000000020f067825 */ /* 0x004fc800078e0206 */
[C---:B---3--:R-:W-:Y:S01]  /*17b0*/  IMAD.WIDE R8, R15.reuse, 0x2, R4 ;  /* 0x000000020f087825 */ /* 0x048fe200078e0204 */
[----:B------:R1:W2:Y:S03]  /*17c0*/  LDG.E.U16 R3, [R6.64] ;  /* 0x0000000606037981 */ /* 0x0002a6000c1e1500 */
[C---:B----4-:R-:W-:Y:S01]  /*17d0*/  IMAD.WIDE R28, R15.reuse, 0x2, R28 ;  /* 0x000000020f1c7825 */ /* 0x050fe200078e021c */
[----:B------:R3:W4:Y:S03]  /*17e0*/  LDG.E.U16 R4, [R8.64] ;  /* 0x0000000608047981 */ /* 0x000726000c1e1500 */
[C---:B-----5:R-:W-:Y:S01]  /*17f0*/  IMAD.WIDE R30, R15.reuse, 0x2, R30 ;  /* 0x000000020f1e7825 */ /* 0x060fe200078e021e */
[----:B------:R5:W4:Y:S03]  /*1800*/  LDG.E.U16 R16, [R28.64] ;  /* 0x000000061c107981 */ /* 0x000b26000c1e1500 */
[C---:B-1----:R-:W-:Y:S01]  /*1810*/  IMAD.WIDE R6, R15.reuse, 0x2, R82 ;  /* 0x000000020f067825 */ /* 0x042fe200078e0252 */
[----:B------:R1:W4:Y:S03]  /*1820*/  LDG.E.U16 R101, [R30.64] ;  /* 0x000000061e657981 */ /* 0x000326000c1e1500 */
[C---:B---3--:R-:W-:Y:S01]  /*1830*/  IMAD.WIDE R8, R15.reuse, 0x2, R80 ;  /* 0x000000020f087825 */ /* 0x048fe200078e0250 */
[----:B------:R3:W4:Y:S03]  /*1840*/  LDG.E.U16 R86, [R6.64] ;  /* 0x0000000606567981 */ /* 0x000726000c1e1500 */
[C---:B------:R-:W-:Y:S01]  /*1850*/  IMAD.WIDE R80, R15.reuse, 0x2, R250 ;  /* 0x000000020f507825 */ /* 0x040fe200078e02fa */
[----:B------:R0:W4:Y:S03]  /*1860*/  LDG.E.U16 R103, [R8.64] ;  /* 0x0000000608677981 */ /* 0x000126000c1e1500 */
[C---:B------:R-:W-:Y:S01]  /*1870*/  IMAD.WIDE R82, R15.reuse, 0x2, R248 ;  /* 0x000000020f527825 */ /* 0x040fe200078e02f8 */
[----:B------:R0:W4:Y:S03]  /*1880*/  LDG.E.U16 R100, [R80.64] ;  /* 0x0000000650647981 */ /* 0x000126000c1e1500 */
[C---:B-----5:R-:W-:Y:S01]  /*1890*/  IMAD.WIDE R28, R15.reuse, 0x2, R244 ;  /* 0x000000020f1c7825 */ /* 0x060fe200078e02f4 */
[----:B------:R5:W4:Y:S03]  /*18a0*/  LDG.E.U16 R111, [R82.64] ;  /* 0x00000006526f7981 */ /* 0x000b26000c1e1500 */
[C---:B-1----:R-:W-:Y:S01]  /*18b0*/  IMAD.WIDE R30, R15.reuse, 0x2, R242 ;  /* 0x000000020f1e7825 */ /* 0x042fe200078e02f2 */
[----:B------:R1:W4:Y:S03]  /*18c0*/  LDG.E.U16 R113, [R28.64] ;  /* 0x000000061c717981 */ /* 0x000326000c1e1500 */
[C---:B------:R-:W-:Y:S01]  /*18d0*/  IMAD.WIDE R24, R15.reuse, 0x2, R24 ;  /* 0x000000020f187825 */ /* 0x040fe200078e0218 */
[----:B------:R0:W4:Y:S03]  /*18e0*/  LDG.E.U16 R110, [R30.64] ;  /* 0x000000061e6e7981 */ /* 0x000126000c1e1500 */
[C---:B------:R-:W-:Y:S01]  /*18f0*/  IMAD.WIDE R26, R15.reuse, 0x2, R26 ;  /* 0x000000020f1a7825 */ /* 0x040fe200078e021a */
[----:B------:R3:W4:Y:S03]  /*1900*/  LDG.E.U16 R13, [R24.64] ;  /* 0x00000006180d7981 */ /* 0x000726000c1e1500 */
[C---:B-1----:R-:W-:Y:S01]  /*1910*/  IMAD.WIDE R28, R15.reuse, 0x2, R220 ;  /* 0x000000020f1c7825 */ /* 0x042fe200078e02dc */
[----:B------:R1:W4:Y:S03]  /*1920*/  LDG.E.U16 R87, [R26.64] ;  /* 0x000000061a577981 */ /* 0x000326000c1e1500 */
[----:B0-----:R-:W-:-:S02]  /*1930*/  IMAD.WIDE R30, R15, 0x2, R212 ;  /* 0x000000020f1e7825 */ /* 0x001fc400078e02d4 */
[----:B------:R-:W4:Y:S02]  /*1940*/  LDG.E.U16 R29, [R28.64] ;  /* 0x000000061c1d7981 */ /* 0x000f24000c1e1500 */
[C---:B------:R-:W-:Y:S02]  /*1950*/  IMAD.WIDE R80, R15.reuse, 0x2, R206 ;  /* 0x000000020f507825 */ /* 0x040fe400078e02ce */
[----:B------:R-:W4:Y:S02]  /*1960*/  LDG.E.U16 R31, [R30.64] ;  /* 0x000000061e1f7981 */ /* 0x000f24000c1e1500 */
[C---:B-----5:R-:W-:Y:S02]  /*1970*/  IMAD.WIDE R82, R15.reuse, 0x2, R202 ;  /* 0x000000020f527825 */ /* 0x060fe400078e02ca */
[----:B------:R-:W5:Y:S02]  /*1980*/  LDG.E.U16 R81, [R80.64] ;  /* 0x0000000650517981 */ /* 0x000f64000c1e1500 */
[----:B------:R-:W-:-:S02]  /*1990*/  IMAD.WIDE R22, R15, 0x2, R22 ;  /* 0x000000020f167825 */ /* 0x000fc400078e0216 */
[----:B------:R-:W5:Y:S02]  /*19a0*/  LDG.E.U16 R83, [R82.64] ;  /* 0x0000000652537981 */ /* 0x000f64000c1e1500 */
[C---:B------:R-:W-:Y:S02]  /*19b0*/  IMAD.WIDE R8, R15.reuse, 0x2, R232 ;  /* 0x000000020f087825 */ /* 0x040fe400078e02e8 */
[----:B------:R0:W5:Y:S02]  /*19c0*/  LDG.E.U16 R5, [R22.64] ;  /* 0x0000000616057981 */ /* 0x000164000c1e1500 */
[C---:B---3--:R-:W-:Y:S02]  /*19d0*/  IMAD.WIDE R24, R15.reuse, 0x2, R228 ;  /* 0x000000020f187825 */ /* 0x048fe400078e02e4 */
[----:B------:R3:W5:Y:S02]  /*19e0*/  LDG.E.U16 R115, [R8.64] ;  /* 0x0000000608737981 */ /* 0x000764000c1e1500 */
[----:B-1----:R-:W-:-:S02]  /*19f0*/  IMAD.WIDE R26, R15, 0x2, R224 ;  /* 0x000000020f1a7825 */ /* 0x002fc400078e02e0 */
[----:B------:R1:W5:Y:S02]  /*1a00*/  LDG.E.U16 R119, [R24.64] ;  /* 0x0000000618777981 */ /* 0x000364000c1e1500 */
[C---:B------:R-:W-:Y:S02]  /*1a10*/  IMAD.WIDE R6, R15.reuse, 0x2, R234 ;  /* 0x000000020f067825 */ /* 0x040fe400078e02ea */
[----:B------:R1:W5:Y:S02]  /*1a20*/  LDG.E.U16 R107, [R26.64] ;  /* 0x000000061a6b7981 */ /* 0x000364000c1e1500 */
[C---:B0-----:R-:W-:Y:S02]  /*1a30*/  IMAD.WIDE R22, R15.reuse, 0x2, R230 ;  /* 0x000000020f167825 */ /* 0x041fe400078e02e6 */
[----:B------:R0:W5:Y:S02]  /*1a40*/  LDG.E.U16 R112, [R6.64] ;  /* 0x0000000606707981 */ /* 0x000164000c1e1500 */
[----:B---3--:R-:W-:-:S02]  /*1a50*/  IMAD.WIDE R8, R15, 0x2, R218 ;  /* 0x000000020f087825 */ /* 0x008fc400078e02da */
[----:B------:R3:W5:Y:S02]  /*1a60*/  LDG.E.U16 R114, [R22.64] ;  /* 0x0000000616727981 */ /* 0x000764000c1e1500 */
[C---:B-1----:R-:W-:Y:S02]  /*1a70*/  IMAD.WIDE R24, R15.reuse, 0x2, R204 ;  /* 0x000000020f187825 */ /* 0x042fe400078e02cc */
[----:B------:R-:W5:Y:S02]  /*1a80*/  LDG.E.U16 R8, [R8.64] ;  /* 0x0000000608087981 */ /* 0x000f64000c1e1500 */
[C---:B0-----:R-:W-:Y:S02]  /*1a90*/  IMAD.WIDE R6, R15.reuse, 0x2, R222 ;  /* 0x000000020f067825 */ /* 0x041fe400078e02de */
[----:B------:R-:W5:Y:S02]  /*1aa0*/  LDG.E.U16 R24, [R24.64] ;  /* 0x0000000618187981 */ /* 0x000f64000c1e1500 */
[----:B---3--:R-:W-:-:S02]  /*1ab0*/  IMAD.WIDE R22, R15, 0x2, R208 ;  /* 0x000000020f167825 */ /* 0x008fc400078e02d0 */
[----:B------:R-:W3:Y:S02]  /*1ac0*/  LDG.E.U16 R6, [R6.64] ;  /* 0x0000000606067981 */ /* 0x000ee4000c1e1500 */
[----:B------:R-:W-:Y:S02]  /*1ad0*/  IMAD.WIDE R26, R15, 0x2, R200 ;  /* 0x000000020f1a7825 */ /* 0x000fe400078e02c8 */
[----:B------:R-:W3:Y:S04]  /*1ae0*/  LDG.E.U16 R22, [R22.64] ;  /* 0x0000000616167981 */ /* 0x000ee8000c1e1500 */
[----:B------:R-:W3:Y:S04]  /*1af0*/  LDG.E.U16 R26, [R26.64] ;  /* 0x000000061a1a7981 */ /* 0x000ee8000c1e1500 */
[----:B------:R-:W-:Y:S01]  /*1b00*/  BAR.SYNC.DEFER_BLOCKING 0x0 ;  /* 0x0000000000007b1d */ /* 0x000fe20000010000 */
[----:B------:R-:W-:-:S05]  /*1b10*/  LOP3.LUT R118, R0, 0x20, RZ, 0x3c, !PT ;  /* 0x0000002000767812 */ /* 0x000fca00078e3cff */
[----:B------:R-:W-:Y:S04]  /*1b20*/  STS.U16 [R0+0xe00], R105 ;  /* 0x000e006900007388 */ /* 0x000fe80000000400 */
[----:B------:R-:W-:Y:S04]  /*1b30*/  STS.U16 [R0+0x1000], R109 ;  /* 0x0010006d00007388 */ /* 0x000fe80000000400 */
[----:B--2---:R-:W-:Y:S04]  /*1b40*/  STS.U16 [R0], R3 ;  /* 0x0000000300007388 */ /* 0x004fe80000000400 */
[----:B----4-:R-:W-:Y:S04]  /*1b50*/  STS.U16 [R0+0x600], R101 ;  /* 0x0006006500007388 */ /* 0x010fe80000000400 */
[----:B------:R-:W-:Y:S04]  /*1b60*/  STS.U16 [R0+0x800], R103 ;  /* 0x0008006700007388 */ /* 0x000fe80000000400 */
[----:B------:R-:W-:Y:S04]  /*1b70*/  STS.U16 [R0+0xa00], R111 ;  /* 0x000a006f00007388 */ /* 0x000fe80000000400 */
[----:B------:R-:W-:Y:S04]  /*1b80*/  STS.U16 [R0+0xc00], R113 ;  /* 0x000c007100007388 */ /* 0x000fe80000000400 */
[----:B------:R-:W-:Y:S04]  /*1b90*/  STS.U16 [R0+0x400], R87 ;  /* 0x0004005700007388 */ /* 0x000fe80000000400 */
[----:B------:R-:W-:Y:S04]  /*1ba0*/  STS.U16 [R0+0x1800], R29 ;  /* 0x0018001d00007388 */ /* 0x000fe80000000400 */
[----:B------:R-:W-:Y:S04]  /*1bb0*/  STS.U16 [R0+0x1a00], R31 ;  /* 0x001a001f00007388 */ /* 0x000fe80000000400 */
[----:B-----5:R-:W-:Y:S04]  /*1bc0*/  STS.U16 [R0+0x1c00], R81 ;  /* 0x001c005100007388 */ /* 0x020fe80000000400 */
[----:B------:R-:W-:Y:S04]  /*1bd0*/  STS.U16 [R0+0x1e00], R83 ;  /* 0x001e005300007388 */ /* 0x000fe80000000400 */
        /* <DEDUP_REMOVED lines=15> */
[----:B---3--:R-:W-:Y:S04]  /*1cd0*/  STS.U16 [R118+0x1700], R6 ;  /* 0x0017000676007388 */ /* 0x008fe80000000400 */
[----:B------:R-:W-:Y:S04]  /*1ce0*/  STS.U16 [R118+0x1900], R8 ;  /* 0x0019000876007388 */ /* 0x000fe80000000400 */
[----:B------:R-:W-:Y:S04]  /*1cf0*/  STS.U16 [R118+0x1b00], R22 ;  /* 0x001b001676007388 */ /* 0x000fe80000000400 */
[----:B------:R-:W-:Y:S04]  /*1d00*/  STS.U16 [R118+0x1d00], R24 ;  /* 0x001d001876007388 */ /* 0x000fe80000000400 */
[----:B------:R0:W-:Y:S04]  /*1d10*/  STS.U16 [R118+0x1f00], R26 ;  /* 0x001f001a76007388 */ /* 0x0001e80000000400 */
[----:B------:R-:W-:Y:S06]  /*1d20*/  BAR.SYNC.DEFER_BLOCKING 0x0 ;  /* 0x0000000000007b1d */ /* 0x000fec0000010000 */
[----:B------:R-:W-:Y:S04]  /*1d30*/  LDSM.16.MT88.4 R108, [R12+0x2000] ;  /* 0x002000000c6c783b */ /* 0x000fe80000004200 */
[----:B------:R-:W1:Y:S04]  /*1d40*/  LDSM.16.M88.4 R4, [R19+0xe00] ;  /* 0x000e00001304783b */ /* 0x000e680000000200 */
[----:B------:R-:W2:Y:S04]  /*1d50*/  LDSM.16.M88.4 R140, [R19+0x200] ;  /* 0x00020000138c783b */ /* 0x000ea80000000200 */
[----:B------:R-:W-:Y:S04]  /*1d60*/  LDSM.16.MT88.4 R84, [R12+0x2400] ;  /* 0x002400000c54783b */ /* 0x000fe80000004200 */
[----:B------:R-:W3:Y:S04]  /*1d70*/  LDSM.16.M88.4 R28, [R19+0xa00] ;  /* 0x000a0000131c783b */ /* 0x000ee80000000200 */
[----:B------:R-:W4:Y:S04]  /*1d80*/  LDSM.16.M88.4 R80, [R19+0x800] ;  /* 0x000800001350783b */ /* 0x000f280000000200 */
[----:B------:R-:W5:Y:S04]  /*1d90*/  LDSM.16.M88.4 R136, [R19+0x600] ;  /* 0x000600001388783b */ /* 0x000f680000000200 */
[----:B0-----:R-:W0:Y:S04]  /*1da0*/  S2R R118, SR_TID.X ;  /* 0x0000000000767919 */ /* 0x001e280000002100 */
[----:B------:R-:W4:Y:S04]  /*1db0*/  LDSM.16.M88.4 R24, [R19+0x1000] ;  /* 0x001000001318783b */ /* 0x000f280000000200 */
[----:B------:R-:W4:Y:S04]  /*1dc0*/  LDSM.16.M88.4 R160, [R19+0xc00] ;  /* 0x000c000013a0783b */ /* 0x000f280000000200 */
[----:B------:R-:W-:Y:S01]  /*1dd0*/  LDSM.16.M88.4 R128, [R19] ;  /* 0x000000001380783b */ /* 0x000fe20000000200 */
[C---:B-1----:R-:W-:Y:S03]  /*1de0*/  HMMA.16816.F32 R168, R108.reuse, R4, RZ ;  /* 0x000000046ca8723c */ /* 0x042fe600000018ff */
[----:B------:R-:W-:Y:S04]  /*1df0*/  LDSM.16.M88.4 R172, [R19+0x1600] ;  /* 0x0016000013ac783b */ /* 0x000fe80000000200 */
[----:B------:R-:W-:Y:S01]  /*1e00*/  LDSM.16.M88.4 R104, [R19+0x400] ;  /* 0x000400001368783b */ /* 0x000fe20000000200 */
[----:B--2---:R-:W-:Y:S01]  /*1e10*/  HMMA.16816.F32 R112, R108, R140, RZ ;  /* 0x0000008c6c70723c */ /* 0x004fe200000018ff */
[----:B0-----:R-:W-:-:S02]  /*1e20*/  IMAD.SHL.U32 R118, R118, 0x2, RZ ;  /* 0x0000000276767824 */ /* 0x001fc400078e00ff */
[----:B------:R-:W-:Y:S04]  /*1e30*/  LDSM.16.M88.4 R156, [R19+0x1400] ;  /* 0x00140000139c783b */ /* 0x000fe80000000200 */
[----:B------:R-:W-:Y:S01]  /*1e40*/  LDSM.16.M88.4 R164, [R19+0x1800] ;  /* 0x0018000013a4783b */ /* 0x000fe20000000200 */
[----:B---3--:R-:W-:Y:S08]  /*1e50*/  HMMA.16816.F32 R144, R108, R28, RZ ;  /* 0x0000001c6c90723c */ /* 0x008ff000000018ff */
[----:B------:R-:W-:Y:S01]  /*1e60*/  HMMA.16816.F32 R168, R84, R6, R168 ;  /* 0x0000000654a8723c */ /* 0x000fe200000018a8 */
[----:B------:R-:W0:Y:S07]  /*1e70*/  LDSM.16.M88.4 R4, [R19+0x1a00] ;  /* 0x001a00001304783b */ /* 0x000e2e0000000200 */
[----:B----4-:R-:W-:Y:S01]  /*1e80*/  HMMA.16816.F32 R148, R108, R80, RZ ;  /* 0x000000506c94723c */ /* 0x010fe200000018ff */
[----:B------:R-:W-:-:S04]  /*1e90*/  LOP3.LUT R3, R118, 0x6, RZ, 0xc0, !PT ;  /* 0x0000000676037812 */ /* 0x000fc800078ec0ff */
[----:B------:R-:W-:-:S03]  /*1ea0*/  IADD3 R3, R3, UR4, RZ ;  /* 0x0000000403037c10 */ /* 0x000fc6000fffe0ff */
[----:B-----5:R-:W-:Y:S01]  /*1eb0*/  HMMA.16816.F32 R100, R108, R136, RZ ;  /* 0x000000886c64723c */ /* 0x020fe200000018ff */
[C---:B------:R-:W-:Y:S02]  /*1ec0*/  LOP3.LUT R8, R3.reuse, 0x70, RZ, 0xfc, !PT ;  /* 0x0000007003087812 */ /* 0x040fe400078efcff */
[----:B------:R-:W-:Y:S02]  /*1ed0*/  LOP3.LUT R9, R3, 0x71, RZ, 0xfc, !PT ;  /* 0x0000007103097812 */ /* 0x000fe400078efcff */
[----:B------:R-:W-:-:S03]  /*1ee0*/  ISETP.GE.AND P1, PT, R252, R8, PT ;  /* 0x00000008fc00720c */ /* 0x000fc60003f26270 */
[C---:B------:R-:W-:Y:S01]  /*1ef0*/  HMMA.16816.F32 R140, R84.reuse, R142, R112 ;  /* 0x0000008e548c723c */ /* 0x040fe20000001870 */
[----:B------:R-:W1:Y:S01]  /*1f00*/  LDSM.16.M88.4 R112, [R19+0x1200] ;  /* 0x001200001370783b */ /* 0x000e620000000200 */
[----:B------:R-:W-:Y:S02]  /*1f10*/  ISETP.GE.AND P0, PT, R252, R9, PT ;  /* 0x00000009fc00720c */ /* 0x000fe40003f06270 */
[----:B------:R-:W-:Y:S02]  /*1f20*/  SEL R13, RZ, 0x1fffe, P1 ;  /* 0x0001fffeff0d7807 */ /* 0x000fe40000800000 */
[----:B------:R-:W-:Y:S02]  /*1f30*/  SEL R16, RZ, 0x1, P0 ;  /* 0x00000001ff107807 */ /* 0x000fe40000000000 */
[----:B------:R-:W-:Y:S01]  /*1f40*/  HMMA.16816.F32 R144, R84, R30, R144 ;  /* 0x0000001e5490723c */ /* 0x000fe20000001890 */
[----:B------:R-:W-:-:S07]  /*1f50*/  ISETP.GE.AND P1, PT, R11, R8, PT ;  /* 0x000000080b00720c */ /* 0x000fce0003f26270 */
[----:B------:R-:W-:Y:S01]  /*1f60*/  HMMA.16816.F32 R148, R84, R82, R148 ;  /* 0x000000525494723c */ /* 0x000fe20000001894 */
[----:B------:R-:W-:-:S07]  /*1f70*/  IMAD.IADD R13, R16, 0x1, R13 ;  /* 0x00000001100d7824 */ /* 0x000fce00078e020d */
[----:B------:R-:W-:Y:S01]  /*1f80*/  HMMA.16816.F32 R28, R108, R24, RZ ;  /* 0x000000186c1c723c */ /* 0x000fe200000018ff */
[----:B------:R-:W-:-:S07]  /*1f90*/  ISETP.GE.AND P0, PT, R11, R9, PT ;  /* 0x000000090b00720c */ /* 0x000fce0003f06270 */
[----:B------:R-:W-:Y:S01]  /*1fa0*/  HMMA.16816.F32 R80, R108, R160, RZ ;  /* 0x000000a06c50723c */ /* 0x000fe200000018ff */
[C---:B------:R-:W-:Y:S02]  /*1fb0*/  LOP3.LUT R8, R3.reuse, 0x79, RZ, 0xfc, !PT ;  /* 0x0000007903087812 */ /* 0x040fe400078efcff */
[----:B------:R-:W-:Y:S02]  /*1fc0*/  LOP3.LUT R9, R3, 0x78, RZ, 0xfc, !PT ;  /* 0x0000007803097812 */ /* 0x000fe400078efcff */
[----:B------:R-:W-:Y:S02]  /*1fd0*/  SEL R16, RZ, 0x7fff8, P1 ;  /* 0x0007fff8ff107807 */ /* 0x000fe40000800000 */
[----:B------:R-:W-:Y:S02]  /*1fe0*/  SEL R22, RZ, 0x4, P0 ;  /* 0x00000004ff167807 */ /* 0x000fe40000000000 */
[----:B------:R-:W-:Y:S02]  /*1ff0*/  LOP3.LUT R13, R13, 0x3, RZ, 0xc0, !PT ;  /* 0x000000030d0d7812 */ /* 0x000fe400078ec0ff */
[----:B------:R-:W-:-:S02]  /*2000*/  ISETP.GE.AND P0, PT, R252, R8, PT ;  /* 0x00000008fc00720c */ /* 0x000fc40003f06270 */
[----:B------:R-:W-:Y:S01]  /*2010*/  ISETP.GE.AND P1, PT, R252, R9, PT ;  /* 0x00000009fc00720c */ /* 0x000fe20003f26270 */
[----:B------:R-:W-:Y:S01]  /*2020*/  HMMA.16816.F32 R136, R84, R138, R100 ;  /* 0x0000008a5488723c */ /* 0x000fe20000001864 */
[----:B------:R-:W-:Y:S02]  /*2030*/  IADD3 R13, R13, R16, R22 ;  /* 0x000000100d0d7210 */ /* 0x000fe40007ffe016 */
[----:B------:R-:W-:-:S05]  /*2040*/  SEL R16, RZ, 0x1, P0 ;  /* 0x00000001ff107807 */ /* 0x000fca0000000000 */
[----:B0-----:R-:W-:Y:S01]  /*2050*/  HMMA.16816.F32 R100, R108, R4, RZ ;  /* 0x000000046c64723c */ /* 0x001fe200000018ff */
[----:B------:R-:W-:-:S06]  /*2060*/  ISETP.GE.AND P2, PT, R11, R9, PT ;  /* 0x000000090b00720c */ /* 0x000fcc0003f46270 */
[----:B------:R-:W-:Y:S01]  /*2070*/  SEL R4, RZ, 0x1fffe, P1 ;  /* 0x0001fffeff047807 */ /* 0x000fe20000800000 */
[C---:B------:R-:W-:Y:S01]  /*2080*/  HMMA.16816.F32 R124, R108.reuse, R128, RZ ;  /* 0x000000806c7c723c */ /* 0x040fe200000018ff */
[----:B------:R-:W-:Y:S02]  /*2090*/  ISETP.GE.AND P1, PT, R11, R8, PT ;  /* 0x000000080b00720c */ /* 0x000fe40003f26270 */
[----:B------:R-:W-:Y:S02]  /*20a0*/  IADD3 R4, R16, R4, RZ ;  /* 0x0000000410047210 */ /* 0x000fe40007ffe0ff */
[----:B------:R-:W-:Y:S02]  /*20b0*/  SEL R5, RZ, 0x7fff8, P2 ;  /* 0x0007fff8ff057807 */ /* 0x000fe40001000000 */
[----:B------:R-:W-:Y:S01]  /*20c0*/  LOP3.LUT R4, R4, 0x3, RZ, 0xc0, !PT ;  /* 0x0000000304047812 */ /* 0x000fe200078ec0ff */
[----:B------:R-:W-:Y:S07]  /*20d0*/  HMMA.16816.F32 R176, R108, R172, RZ ;  /* 0x000000ac6cb0723c */ /* 0x000fee00000018ff */
[----:B------:R-:W-:Y:S01]  /*20e0*/  SEL R172, RZ, 0x4, P1 ;  /* 0x00000004ffac7807 */ /* 0x000fe20000800000 */
[----:B------:R-:W-:Y:S01]  /*20f0*/  HMMA.16816.F32 R24, R84, R26, R28 ;  /* 0x0000001a5418723c */ /* 0x000fe2000000181c */
[----:B------:R-:W0:Y:S02]  /*2100*/  LDSM.16.M88.4 R28, [R19+0x1c00] ;  /* 0x001c0000131c783b */ /* 0x000e240000000200 */
[----:B------:R-:W-:-:S05]  /*2110*/  IADD3 R172, R4, R5, R172 ;  /* 0x0000000504ac7210 */ /* 0x000fca0007ffe0ac */
[----:B------:R-:W-:Y:S01]  /*2120*/  HMMA.16816.F32 R160, R84, R162, R80 ;  /* 0x000000a254a0723c */ /* 0x000fe20000001850 */
[----:B------:R-:W2:Y:S01]  /*2130*/  LDSM.16.M88.4 R80, [R19+0x1e00] ;  /* 0x001e00001350783b */ /* 0x000ea20000000200 */
[C---:B------:R-:W-:Y:S02]  /*2140*/  LOP3.LUT R5, R3.reuse, 0x61, RZ, 0xfc, !PT ;  /* 0x0000006103057812 */ /* 0x040fe400078efcff */
[----:B------:R-:W-:Y:S02]  /*2150*/  LOP3.LUT R8, R3, 0x69, RZ, 0xfc, !PT ;  /* 0x0000006903087812 */ /* 0x000fe400078efcff */
[-C--:B------:R-:W-:Y:S02]  /*2160*/  ISETP.GE.AND P1, PT, R11, R5.reuse, PT ;  /* 0x000000050b00720c */ /* 0x080fe40003f26270 */
[----:B------:R-:W-:Y:S01]  /*2170*/  ISETP.GE.AND P3, PT, R252, R5, PT ;  /* 0x00000005fc00720c */ /* 0x000fe20003f66270 */
[----:B-1----:R-:W-:Y:S01]  /*2180*/  HMMA.16816.F32 R180, R108, R112, RZ ;  /* 0x000000706cb4723c */ /* 0x002fe200000018ff */
[----:B------:R-:W-:-:S02]  /*2190*/  LOP3.LUT R5, R3, 0x68, RZ, 0xfc, !PT ;  /* 0x0000006803057812 */ /* 0x000fc400078efcff */
[----:B------:R-:W-:Y:S02]  /*21a0*/  LOP3.LUT R4, R3, 0x60, RZ, 0xfc, !PT ;  /* 0x0000006003047812 */ /* 0x000fe400078efcff */
[C---:B------:R-:W-:Y:S02]  /*21b0*/  ISETP.GE.AND P2, PT, R252.reuse, R8, PT ;  /* 0x00000008fc00720c */ /* 0x040fe40003f46270 */
[C---:B------:R-:W-:Y:S01]  /*21c0*/  ISETP.GE.AND P4, PT, R252.reuse, R5, PT ;  /* 0x00000005fc00720c */ /* 0x040fe20003f86270 */
[----:B------:R-:W-:Y:S01]  /*21d0*/  HMMA.16816.F32 R152, R108, R104, RZ ;  /* 0x000000686c98723c */ /* 0x000fe200000018ff */
[-C--:B------:R-:W-:Y:S02]  /*21e0*/  ISETP.GE.AND P6, PT, R11, R4.reuse, PT ;  /* 0x000000040b00720c */ /* 0x080fe40003fc6270 */
[----:B------:R-:W-:Y:S02]  /*21f0*/  ISETP.GE.AND P5, PT, R252, R4, PT ;  /* 0x00000004fc00720c */ /* 0x000fe40003fa6270 */
[----:B------:R-:W-:-:S02]  /*2200*/  SEL R4, RZ, 0x1, P2 ;  /* 0x00000001ff047807 */ /* 0x000fc40001000000 */
[C---:B------:R-:W-:Y:S01]  /*2210*/  ISETP.GE.AND P2, PT, R11.reuse, R8, PT ;  /* 0x000000080b00720c */ /* 0x040fe20003f46270 */
[----:B------:R-:W-:Y:S01]  /*2220*/  HMMA.16816.F32 R128, R84, R130, R124 ;  /* 0x000000825480723c */ /* 0x000fe2000000187c */
[----:B------:R-:W-:Y:S02]  /*2230*/  SEL R8, RZ, 0x1fffe, P4 ;  /* 0x0001fffeff087807 */ /* 0x000fe40002000000 */
[----:B------:R-:W-:-:S03]  /*2240*/  ISETP.GE.AND P4, PT, R11, R5, PT ;  /* 0x000000050b00720c */ /* 0x000fc60003f86270 */
[----:B------:R-:W-:Y:S01]  /*2250*/  IMAD.IADD R4, R4, 0x1, R8 ;  /* 0x0000000104047824 */ /* 0x000fe200078e0208 */
[----:B------:R-:W-:Y:S02]  /*2260*/  SEL R173, RZ, 0x4, P2 ;  /* 0x00000004ffad7807 */ /* 0x000fe40001000000 */
[----:B------:R-:W-:Y:S02]  /*2270*/  SEL R8, RZ, 0x7fff8, P4 ;  /* 0x0007fff8ff087807 */ /* 0x000fe40002000000 */
[----:B------:R-:W-:Y:S02]  /*2280*/  LOP3.LUT R4, R4, 0x3, RZ, 0xc0, !PT ;  /* 0x0000000304047812 */ /* 0x000fe400078ec0ff */
[C---:B------:R-:W-:Y:S02]  /*2290*/  IADD3 R5, R3.reuse, 0x38, RZ ;  /* 0x0000003803057810 */ /* 0x040fe40007ffe0ff */
[----:B------:R-:W-:Y:S02]  /*22a0*/  IADD3 R173, R4, R8, R173 ;  /* 0x0000000804ad7210 */ /* 0x000fe40007ffe0ad */
[----:B------:R-:W-:Y:S01]  /*22b0*/  IADD3 R4, R3, 0x9, RZ ;  /* 0x0000000903047810 */ /* 0x000fe20007ffe0ff */
[----:B------:R-:W-:Y:S01]  /*22c0*/  HMMA.16816.F32 R112, R84, R114, R180 ;  /* 0x000000725470723c */ /* 0x000fe200000018b4 */
[----:B------:R-:W-:-:S02]  /*22d0*/  ISETP.GE.AND P4, PT, R11, R5, PT ;  /* 0x000000050b00720c */ /* 0x000fc40003f86270 */
[C---:B------:R-:W-:Y:S02]  /*22e0*/  ISETP.GE.AND P2, PT, R252.reuse, R5, PT ;  /* 0x00000005fc00720c */ /* 0x040fe40003f46270 */
[----:B------:R-:W-:Y:S02]  /*22f0*/  IADD3 R5, R3, 0x10, RZ ;  /* 0x0000001003057810 */ /* 0x000fe40007ffe0ff */
[----:B------:R-:W-:Y:S01]  /*2300*/  SEL R180, RZ, 0x1fffe, P5 ;  /* 0x0001fffeffb47807 */ /* 0x000fe20002800000 */
[----:B------:R-:W-:Y:S01]  /*2310*/  HMMA.16816.F32 R176, R84, R174, R176 ;  /* 0x000000ae54b0723c */ /* 0x000fe200000018b0 */
[----:B------:R-:W-:Y:S01]  /*2320*/  ISETP.GE.AND P5, PT, R252, R4, PT ;  /* 0x00000004fc00720c */ /* 0x000fe20003fa6270 */
[----:B------:R-:W-:-:S05]  /*2330*/  FMUL R170, R170, c[0x0][0x188] ;  /* 0x00006200aaaa7a20 */ /* 0x000fca0000400000 */
[----:B------:R-:W-:Y:S02]  /*2340*/  SEL R174, RZ, 0x7fff8, P6 ;  /* 0x0007fff8ffae7807 */ /* 0x000fe40003000000 */
[C---:B------:R-:W-:Y:S01]  /*2350*/  ISETP.GE.AND P6, PT, R11.reuse, R4, PT ;  /* 0x000000040b00720c */ /* 0x040fe20003fc6270 */
[----:B------:R-:W-:Y:S01]  /*2360*/  FMUL R4, R168, c[0x0][0x188] ;  /* 0x00006200a8047a20 */ /* 0x000fe20000400000 */
[----:B------:R-:W-:Y:S01]  /*2370*/  HMMA.16816.F32 R152, R84, R106, R152 ;  /* 0x0000006a5498723c */ /* 0x000fe20000001898 */
[----:B------:R-:W-:Y:S02]  /*2380*/  SEL R175, RZ, 0x4, P1 ;  /* 0x00000004ffaf7807 */ /* 0x000fe40000800000 */
[----:B------:R-:W-:Y:S02]  /*2390*/  SEL R181, RZ, 0x1, P3 ;  /* 0x00000001ffb57807 */ /* 0x000fe40001800000 */
[CC--:B------:R-:W-:Y:S02]  /*23a0*/  ISETP.GE.AND P1, PT, R11.reuse, R5.reuse, PT ;  /* 0x000000050b00720c */ /* 0x0c0fe40003f26270 */
[----:B------:R-:W-:Y:S01]  /*23b0*/  ISETP.GE.AND P3, PT, R252, R5, PT ;  /* 0x00000005fc00720c */ /* 0x000fe20003f66270 */
[----:B------:R-:W-:Y:S01]  /*23c0*/  HMMA.16816.F32 R124, R108, R156, RZ ;  /* 0x0000009c6c7c723c */ /* 0x000fe200000018ff */
[----:B------:R-:W-:Y:S01]  /*23d0*/  FSEL R4, R4, -INF , P4 ;  /* 0xff80000004047808 */ /* 0x000fe20002000000 */
[----:B------:R-:W-:Y:S01]  /*23e0*/  FMUL R5, R128, c[0x0][0x188] ;  /* 0x0000620080057a20 */ /* 0x000fe20000400000 */
[----:B------:R-:W-:-:S05]  /*23f0*/  ISETP.GE.AND P4, PT, R11, R3, PT ;  /* 0x000000030b00720c */ /* 0x000fca0003f86270 */
[----:B------:R-:W-:Y:S01]  /*2400*/  HMMA.16816.F32 R132, R108, R164, RZ ;  /* 0x000000a46c84723c */ /* 0x000fe200000018ff */
[----:B------:R-:W-:Y:S01]  /*2410*/  FSEL R128, R170, -INF , P2 ;  /* 0xff800000aa807808 */ /* 0x000fe20001000000 */
[----:B------:R-:W-:-:S06]  /*2420*/  FMUL R8, R129, c[0x0][0x188] ;  /* 0x0000620081087a20 */ /* 0x000fcc0000400000 */
[----:B0-----:R-:W-:Y:S01]  /*2430*/  HMMA.16816.F32 R104, R108, R28, RZ ;  /* 0x0000001c6c68723c */ /* 0x001fe200000018ff */
[----:B------:R-:W-:Y:S01]  /*2440*/  ISETP.GT.AND P2, PT, R11, R3, PT ;  /* 0x000000030b00720c */ /* 0x000fe20003f44270 */
[----:B------:R-:W-:-:S06]  /*2450*/  FMUL R22, R130, c[0x0][0x188] ;  /* 0x0000620082167a20 */ /* 0x000fcc0000400000 */
[----:B--2---:R-:W-:Y:S01]  /*2460*/  HMMA.16816.F32 R108, R108, R80, RZ ;  /* 0x000000506c6c723c */ /* 0x004fe200000018ff */
[----:B------:R-:W-:-:S06]  /*2470*/  FSEL R5, R5, -INF , P4 ;  /* 0xff80000005057808 */ /* 0x000fcc0002000000 */
[----:B------:R-:W-:Y:S01]  /*2480*/  FMUL R81, R142, c[0x0][0x188] ;  /* 0x000062008e517a20 */ /* 0x000fe20000400000 */
[----:B------:R-:W-:-:S04]  /*2490*/  IADD3 R9, R3, 0x8, RZ ;  /* 0x0000000803097810 */ /* 0x000fc80007ffe0ff */
[----:B------:R-:W-:Y:S02]  /*24a0*/  FSEL R81, R81, -INF , P4 ;  /* 0xff80000051517808 */ /* 0x000fe40002000000 */
[----:B------:R-:W-:Y:S02]  /*24b0*/  ISETP.GE.AND P4, PT, R252, R3, PT ;  /* 0x00000003fc00720c */ /* 0x000fe40003f86270 */
[----:B------:R-:W-:Y:S01]  /*24c0*/  FSEL R8, R8, -INF , P2 ;  /* 0xff80000008087808 */ /* 0x000fe20001000000 */
[----:B------:R-:W-:Y:S01]  /*24d0*/  FMUL R131, R131, c[0x0][0x188] ;  /* 0x0000620083837a20 */ /* 0x000fe20000400000 */
[----:B------:R-:W-:Y:S01]  /*24e0*/  ISETP.GE.AND P2, PT, R11, R9, PT ;  /* 0x000000090b00720c */ /* 0x000fe20003f46270 */
[----:B------:R-:W-:Y:S01]  /*24f0*/  FMUL R9, R140, c[0x0][0x188] ;  /* 0x000062008c097a20 */ /* 0x000fe20000400000 */
[----:B------:R-:W-:Y:S02]  /*2500*/  FSEL R22, R22, -INF , P4 ;  /* 0xff80000016167808 */ /* 0x000fe40002000000 */
[----:B------:R-:W-:-:S02]  /*2510*/  ISETP.GT.AND P4, PT, R252, R3, PT ;  /* 0x00000003fc00720c */ /* 0x000fc40003f84270 */
[----:B------:R-:W-:Y:S02]  /*2520*/  IADD3 R16, R3, 0x11, RZ ;  /* 0x0000001103107810 */ /* 0x000fe40007ffe0ff */
[----:B------:R-:W-:Y:S02]  /*2530*/  FSEL R164, R131, -INF , P4 ;  /* 0xff80000083a47808 */ /* 0x000fe40002000000 */
[----:B------:R-:W-:Y:S01]  /*2540*/  FSEL R9, R9, -INF , P2 ;  /* 0xff80000009097808 */ /* 0x000fe20001000000 */
[----:B------:R-:W-:Y:S01]  /*2550*/  FMUL R80, R143, c[0x0][0x188] ;  /* 0x000062008f507a20 */ /* 0x000fe20000400000 */
[-C--:B------:R-:W-:Y:S02]  /*2560*/  ISETP.GE.AND P4, PT, R11, R16.reuse, PT ;  /* 0x000000100b00720c */ /* 0x080fe40003f86270 */
[----:B------:R-:W-:Y:S01]  /*2570*/  ISETP.GE.AND P2, PT, R252, R16, PT ;  /* 0x00000010fc00720c */ /* 0x000fe20003f46270 */
[----:B------:R-:W-:Y:S01]  /*2580*/  FMUL R16, R141, c[0x0][0x188] ;  /* 0x000062008d107a20 */ /* 0x000fe20000400000 */
[----:B------:R-:W-:-:S02]  /*2590*/  IADD3 R23, R3, 0x18, RZ ;  /* 0x0000001803177810 */ /* 0x000fc40007ffe0ff */
[----:B------:R-:W-:Y:S02]  /*25a0*/  FSEL R80, R80, -INF , P5 ;  /* 0xff80000050507808 */ /* 0x000fe40002800000 */
[----:B------:R-:W-:Y:S01]  /*25b0*/  FSEL R16, R16, -INF , P6 ;  /* 0xff80000010107808 */ /* 0x000fe20003000000 */
[----:B------:R-:W-:Y:S01]  /*25c0*/  FMUL R120, R154, c[0x0][0x188] ;  /* 0x000062009a787a20 */ /* 0x000fe20000400000 */
[-C--:B------:R-:W-:Y:S02]  /*25d0*/  ISETP.GE.AND P6, PT, R11, R23.reuse, PT ;  /* 0x000000170b00720c */ /* 0x080fe40003fc6270 */
[----:B------:R-:W-:Y:S01]  /*25e0*/  ISETP.GE.AND P5, PT, R252, R23, PT ;  /* 0x00000017fc00720c */ /* 0x000fe20003fa6270 */
[----:B------:R-:W-:Y:S01]  /*25f0*/  FMUL R23, R152, c[0x0][0x188] ;  /* 0x0000620098177a20 */ /* 0x000fe20000400000 */
[----:B------:R-:W-:Y:S02]  /*2600*/  IADD3 R28, R3, 0x19, RZ ;  /* 0x00000019031c7810 */ /* 0x000fe40007ffe0ff */
[----:B------:R-:W-:-:S02]  /*2610*/  FSEL R120, R120, -INF , P3 ;  /* 0xff80000078787808 */ /* 0x000fc40001800000 */
[----:B------:R-:W-:Y:S01]  /*2620*/  FSEL R23, R23, -INF , P1 ;  /* 0xff80000017177808 */ /* 0x000fe20000800000 */
[----:B------:R-:W-:Y:S01]  /*2630*/  FMUL R154, R155, c[0x0][0x188] ;  /* 0x000062009b9a7a20 */ /* 0x000fe20000400000 */
[-C--:B------:R-:W-:Y:S02]  /*2640*/  ISETP.GE.AND P1, PT, R11, R28.reuse, PT ;  /* 0x0000001c0b00720c */ /* 0x080fe40003f26270 */
[----:B------:R-:W-:Y:S01]  /*2650*/  ISETP.GE.AND P3, PT, R252, R28, PT ;  /* 0x0000001cfc00720c */ /* 0x000fe20003f66270 */
[----:B------:R-:W-:Y:S01]  /*2660*/  FMUL R28, R153, c[0x0][0x188] ;  /* 0x00006200991c7a20 */ /* 0x000fe20000400000 */
[----:B------:R-:W-:Y:S02]  /*2670*/  IADD3 R29, R3, 0x20, RZ ;  /* 0x00000020031d7810 */ /* 0x000fe40007ffe0ff */
[----:B------:R-:W-:Y:S02]  /*2680*/  FSEL R154, R154, -INF , P2 ;  /* 0xff8000009a9a7808 */ /* 0x000fe40001000000 */
[----:B------:R-:W-:Y:S01]  /*2690*/  FSEL R28, R28, -INF , P4 ;  /* 0xff8000001c1c7808 */ /* 0x000fe20002000000 */
[----:B------:R-:W-:Y:S01]  /*26a0*/  FMUL R138, R138, c[0x0][0x188] ;  /* 0x000062008a8a7a20 */ /* 0x000fe20000400000 */
[----:B------:R-:W-:-:S02]  /*26b0*/  ISETP.GE.AND P4, PT, R11, R29, PT ;  /* 0x0000001d0b00720c */ /* 0x000fc40003f86270 */
[----:B------:R-:W-:Y:S01]  /*26c0*/  ISETP.GE.AND P2, PT, R252, R29, PT ;  /* 0x0000001dfc00720c */ /* 0x000fe20003f46270 */
[----:B------:R-:W-:Y:S01]  /*26d0*/  FMUL R29, R136, c[0x0][0x188] ;  /* 0x00006200881d7a20 */ /* 0x000fe20000400000 */
        /* <DEDUP_REMOVED lines=9> */
[----:B------:R-:W-:Y:S02]  /*2770*/  FSEL R118, R118, -INF , P1 ;  /* 0xff80000076767808 */ /* 0x000fe40000800000 */
[-C--:B------:R-:W-:Y:S02]  /*2780*/  ISETP.GE.AND P1, PT, R11, R119.reuse, PT ;  /* 0x000000770b00720c */ /* 0x080fe40003f26270 */
[----:B------:R-:W-:Y:S01]  /*2790*/  ISETP.GE.AND P3, PT, R252, R119, PT ;  /* 0x00000077fc00720c */ /* 0x000fe20003f66270 */
[----:B------:R-:W-:Y:S02]  /*27a0*/  FMUL R119, R148, c[0x0][0x188] ;  /* 0x0000620094777a20 */ /* 0x000fe40000400000 */
        /* <DEDUP_REMOVED lines=8> */
[----:B------:R-:W-:Y:S01]  /*2830*/  IADD3 R129, R3, 0x30, RZ ;  /* 0x0000003003817810 */ /* 0x000fe20007ffe0ff */
[----:B------:R-:W-:Y:S01]  /*2840*/  HMMA.16816.F32 R156, R84, R158, R124 ;  /* 0x0000009e549c723c */ /* 0x000fe2000000187c */
[----:B------:R-:W-:Y:S01]  /*2850*/  FSEL R143, R143, -INF , P5 ;  /* 0xff8000008f8f7808 */ /* 0x000fe20002800000 */
[----:B------:R-:W-:Y:S01]  /*2860*/  FMUL R131, R144, c[0x0][0x188] ;  /* 0x0000620090837a20 */ /* 0x000fe20000400000 */
[----:B------:R-:W-:Y:S01]  /*2870*/  FSEL R121, R121, -INF , P6 ;  /* 0xff80000079797808 */ /* 0x000fe20003000000 */
[----:B------:R-:W-:Y:S01]  /*2880*/  FMUL R142, R146, c[0x0][0x188] ;  /* 0x00006200928e7a20 */ /* 0x000fe20000400000 */
[----:B------:R-:W-:-:S02]  /*2890*/  ISETP.GE.AND P6, PT, R11, R129, PT ;  /* 0x000000810b00720c */ /* 0x000fc40003fc6270 */
[----:B------:R-:W-:Y:S02]  /*28a0*/  ISETP.GE.AND P5, PT, R252, R129, PT ;  /* 0x00000081fc00720c */ /* 0x000fe40003fa6270 */
[----:B------:R-:W-:Y:S01]  /*28b0*/  IADD3 R129, R3, 0x31, RZ ;  /* 0x0000003103817810 */ /* 0x000fe20007ffe0ff */
[----:B------:R-:W-:Y:S01]  /*28c0*/  FMUL R141, R145, c[0x0][0x188] ;  /* 0x00006200918d7a20 */ /* 0x000fe20000400000 */
[----:B------:R-:W-:Y:S01]  /*28d0*/  FSEL R131, R131, -INF , P1 ;  /* 0xff80000083837808 */ /* 0x000fe20000800000 */
[----:B------:R-:W-:Y:S01]  /*28e0*/  FMUL R139, R147, c[0x0][0x188] ;  /* 0x00006200938b7a20 */ /* 0x000fe20000400000 */
[----:B------:R-:W-:Y:S02]  /*28f0*/  FSEL R142, R142, -INF , P3 ;  /* 0xff8000008e8e7808 */ /* 0x000fe40001800000 */
[-C--:B------:R-:W-:Y:S02]  /*2900*/  ISETP.GE.AND P1, PT, R11, R129.reuse, PT ;  /* 0x000000810b00720c */ /* 0x080fe40003f26270 */
[----:B------:R-:W-:-:S02]  /*2910*/  ISETP.GE.AND P3, PT, R252, R129, PT ;  /* 0x00000081fc00720c */ /* 0x000fc40003f66270 */
[----:B------:R-:W-:Y:S01]  /*2920*/  IADD3 R129, R3, 0x39, RZ ;  /* 0x0000003903817810 */ /* 0x000fe20007ffe0ff */
[----:B------:R-:W-:Y:S01]  /*2930*/  FMUL R124, R169, c[0x0][0x188] ;  /* 0x00006200a97c7a20 */ /* 0x000fe20000400000 */
[----:B------:R-:W-:Y:S01]  /*2940*/  FSEL R141, R141, -INF , P4 ;  /* 0xff8000008d8d7808 */ /* 0x000fe20002000000 */
[----:B------:R-:W-:Y:S01]  /*2950*/  FMUL R136, R171, c[0x0][0x188] ;  /* 0x00006200ab887a20 */ /* 0x000fe20000400000 */
[----:B------:R-:W-:Y:S01]  /*2960*/  FSEL R139, R139, -INF , P2 ;  /* 0xff8000008b8b7808 */ /* 0x000fe20001000000 */
[----:B------:R-:W-:Y:S01]  /*2970*/  IMAD.WIDE R126, R2, 0x2, R34 ;  /* 0x00000002027e7825 */ /* 0x000fe200078e0222 */
[-C--:B------:R-:W-:Y:S02]  /*2980*/  ISETP.GE.AND P4, PT, R11, R129.reuse, PT ;  /* 0x000000810b00720c */ /* 0x080fe40003f86270 */
[----:B------:R-:W-:Y:S02]  /*2990*/  ISETP.GE.AND P2, PT, R252, R129, PT ;  /* 0x00000081fc00720c */ /* 0x000fe40003f46270 */
[----:B------:R-:W-:Y:S01]  /*29a0*/  LOP3.LUT R125, R3, 0x51, RZ, 0xfc, !PT ;  /* 0x00000051037d7812 */ /* 0x000fe200078efcff */
[----:B------:R-:W-:-:S02]  /*29b0*/  FMUL R160, R160, c[0x0][0x188] ;  /* 0x00006200a0a07a20 */ /* 0x000fc40000400000 */
[----:B------:R-:W-:Y:S01]  /*29c0*/  FMUL R138, R162, c[0x0][0x188] ;  /* 0x00006200a28a7a20 */ /* 0x000fe20000400000 */
[----:B------:R-:W-:Y:S01]  /*29d0*/  LOP3.LUT R129, R3, 0x59, RZ, 0xfc, !PT ;  /* 0x0000005903817812 */ /* 0x000fe200078efcff */
[----:B------:R-:W-:Y:S01]  /*29e0*/  IMAD.WIDE R150, R2, 0x2, R32 ;  /* 0x0000000202967825 */ /* 0x000fe200078e0220 */
[----:B------:R-:W-:Y:S01]  /*29f0*/  FSEL R124, R124, -INF , P4 ;  /* 0xff8000007c7c7808 */ /* 0x000fe20002000000 */
[----:B------:R-:W-:Y:S01]  /*2a00*/  HMMA.16816.F32 R100, R84, R6, R100 ;  /* 0x000000065464723c */ /* 0x000fe20000001864 */
[----:B------:R-:W-:Y:S01]  /*2a10*/  FSEL R136, R136, -INF , P2 ;  /* 0xff80000088887808 */ /* 0x000fe20001000000 */
[----:B------:R-:W-:Y:S01]  /*2a20*/  IMAD.IADD R180, R181, 0x1, R180 ;  /* 0x00000001b5b47824 */ /* 0x000fe200078e02b4 */
[-C--:B------:R-:W-:Y:S01]  /*2a30*/  ISETP.GE.AND P4, PT, R252, R125.reuse, PT ;  /* 0x0000007dfc00720c */ /* 0x080fe20003f86270 */
[----:B------:R-:W-:Y:S01]  /*2a40*/  FMUL R137, R163, c[0x0][0x188] ;  /* 0x00006200a3897a20 */ /* 0x000fe20000400000 */
[----:B------:R-:W-:Y:S01]  /*2a50*/  ISETP.GE.AND P2, PT, R11, R125, PT ;  /* 0x0000007d0b00720c */ /* 0x000fe20003f46270 */
[----:B------:R-:W-:Y:S01]  /*2a60*/  IMAD.SHL.U32 R173, R173, 0x100, RZ ;  /* 0x00000100adad7824 */ /* 0x000fe200078e00ff */
[----:B------:R0:W2:Y:S01]  /*2a70*/  LDG.E.U16 R125, [R126.64] ;  /* 0x000000067e7d7981 */ /* 0x0000a2000c1e1500 */
[----:B------:R-:W-:Y:S01]  /*2a80*/  IMAD.WIDE R6, R2, 0x2, R122 ;  /* 0x0000000202067825 */ /* 0x000fe200078e027a */
[----:B------:R-:W-:-:S02]  /*2a90*/  FSEL R165, R160, -INF , P6 ;  /* 0xff800000a0a57808 */ /* 0x000fc40003000000 */
[----:B------:R-:W-:Y:S02]  /*2aa0*/  FSEL R138, R138, -INF , P5 ;  /* 0xff8000008a8a7808 */ /* 0x000fe40002800000 */
[----:B------:R-:W-:Y:S01]  /*2ab0*/  LOP3.LUT R172, R172, 0xf, RZ, 0xc0, !PT ;  /* 0x0000000facac7812 */ /* 0x000fe200078ec0ff */
[----:B------:R-:W-:Y:S01]  /*2ac0*/  FMUL R161, R161, c[0x0][0x188] ;  /* 0x00006200a1a17a20 */ /* 0x000fe20000400000 */
[-C--:B------:R-:W-:Y:S01]  /*2ad0*/  ISETP.GE.AND P6, PT, R252, R129.reuse, PT ;  /* 0x00000081fc00720c */ /* 0x080fe20003fc6270 */
[C---:B------:R-:W-:Y:S01]  /*2ae0*/  HMMA.16816.F32 R132, R84.reuse, R166, R132 ;  /* 0x000000a65484723c */ /* 0x040fe20000001884 */
[----:B0-----:R-:W-:Y:S01]  /*2af0*/  IMAD.WIDE R126, R2, 0x2, R52 ;  /* 0x00000002027e7825 */ /* 0x001fe200078e0234 */
[----:B------:R-:W-:Y:S01]  /*2b00*/  ISETP.GE.AND P5, PT, R11, R129, PT ;  /* 0x000000810b00720c */ /* 0x000fe20003fa6270 */
[----:B------:R0:W3:Y:S01]  /*2b10*/  LDG.E.U16 R150, [R150.64] ;  /* 0x0000000696967981 */ /* 0x0000e2000c1e1500 */
[----:B------:R-:W-:Y:S02]  /*2b20*/  LOP3.LUT R129, R3, 0x58, RZ, 0xfc, !PT ;  /* 0x0000005803817812 */ /* 0x000fe400078efcff */
[----:B------:R-:W-:Y:S01]  /*2b30*/  LOP3.LUT R180, R180, 0x3, RZ, 0xc0, !PT ;  /* 0x00000003b4b47812 */ /* 0x000fe200078ec0ff */
[----:B------:R-:W-:Y:S01]  /*2b40*/  IMAD R13, R13, 0x10, R172 ;  /* 0x000000100d0d7824 */ /* 0x000fe200078e02ac */
[----:B------:R-:W-:Y:S01]  /*2b50*/  FSEL R137, R137, -INF , P3 ;  /* 0xff80000089897808 */ /* 0x000fe20001800000 */
[----:B------:R1:W4:Y:S01]  /*2b60*/  LDG.E.U16 R126, [R126.64] ;  /* 0x000000067e7e7981 */ /* 0x000322000c1e1500 */
[----:B------:R-:W-:Y:S01]  /*2b70*/  ISETP.GE.AND P3, PT, R11, R129, PT ;  /* 0x000000810b00720c */ /* 0x000fe20003f66270 */
[----:B------:R-:W-:Y:S02]  /*2b80*/  HMMA.16816.F32 R104, R84, R30, R104 ;  /* 0x0000001e5468723c */ /* 0x000fe40000001868 */
[----:B0-----:R0:W5:Y:S01]  /*2b90*/  LDG.E.U16 R151, [R6.64] ;  /* 0x0000000606977981 */ /* 0x001162000c1e1500 */
[----:B------:R-:W-:-:S02]  /*2ba0*/  IADD3 R174, R180, R174, R175 ;  /* 0x000000aeb4ae7210 */ /* 0x000fc40007ffe0af */
[----:B------:R-:W-:Y:S02]  /*2bb0*/  LOP3.LUT R173, R173, 0xf00, RZ, 0xe2, !PT ;  /* 0x00000f00adad7812 */ /* 0x000fe400078ee2ff */
[----:B------:R-:W-:Y:S01]  /*2bc0*/  FSEL R168, R161, -INF , P1 ;  /* 0xff800000a1a87808 */ /* 0x000fe20000800000 */
[----:B-1----:R-:W-:Y:S01]  /*2bd0*/  FMUL R127, R179, c[0x0][0x188] ;  /* 0x00006200b37f7a20 */ /* 0x002fe20000400000 */
[----:B------:R-:W-:Y:S01]  /*2be0*/  LOP3.LUT R30, R3, 0x49, RZ, 0xfc, !PT ;  /* 0x00000049031e7812 */ /* 0x000fe200078efcff */
[----:B0-----:R-:W-:Y:S02]  /*2bf0*/  FMUL R6, R176, c[0x0][0x188] ;  /* 0x00006200b0067a20 */ /* 0x001fe40000400000 */
[----:B------:R-:W-:Y:S01]  /*2c00*/  FMUL R7, R157, c[0x0][0x188] ;  /* 0x000062009d077a20 */ /* 0x000fe20000400000 */
[----:B------:R-:W-:Y:S02]  /*2c10*/  ISETP.GE.AND P1, PT, R252, R129, PT ;  /* 0x00000081fc00720c */ /* 0x000fe40003f26270 */
[----:B------:R-:W-:Y:S01]  /*2c20*/  LOP3.LUT R129, R3, 0x50, RZ, 0xfc, !PT ;  /* 0x0000005003817812 */ /* 0x000fe200078efcff */
[----:B------:R-:W-:Y:S01]  /*2c30*/  IMAD R173, R174, 0x1000, R173 ;  /* 0x00001000aead7824 */ /* 0x000fe200078e02ad */
[----:B------:R-:W-:-:S02]  /*2c40*/  LOP3.LUT R13, R13, 0xff, RZ, 0xc0, !PT ;  /* 0x000000ff0d0d7812 */ /* 0x000fc400078ec0ff */
[----:B------:R-:W-:Y:S02]  /*2c50*/  FSEL R6, R6, -INF , P3 ;  /* 0xff80000006067808 */ /* 0x000fe40001800000 */
[----:B------:R-:W-:Y:S02]  /*2c60*/  FSEL R7, R7, -INF , P2 ;  /* 0xff80000007077808 */ /* 0x000fe40001000000 */
[-C--:B------:R-:W-:Y:S02]  /*2c70*/  ISETP.GE.AND P3, PT, R252, R30.reuse, PT ;  /* 0x0000001efc00720c */ /* 0x080fe40003f66270 */
[----:B------:R-:W-:Y:S01]  /*2c80*/  ISETP.GE.AND P2, PT, R11, R30, PT ;  /* 0x0000001e0b00720c */ /* 0x000fe20003f46270 */
[----:B------:R-:W-:Y:S01]  /*2c90*/  FMUL R30, R156, c[0x0][0x188] ;  /* 0x000062009c1e7a20 */ /* 0x000fe20000400000 */
[----:B------:R-:W-:Y:S01]  /*2ca0*/  FSEL R127, R127, -INF , P6 ;  /* 0xff8000007f7f7808 */ /* 0x000fe20003000000 */
[----:B------:R-:W-:Y:S01]  /*2cb0*/  HMMA.16816.F32 R108, R84, R82, R108 ;  /* 0x00000052546c723c */ /* 0x000fe2000000186c */
[----:B------:R-:W-:Y:S01]  /*2cc0*/  ISETP.GE.AND P6, PT, R11, R129, PT ;  /* 0x000000810b00720c */ /* 0x000fe20003fc6270 */
[----:B------:R-:W-:-:S02]  /*2cd0*/  IMAD.IADD R13, R173, 0x1, R13 ;  /* 0x00000001ad0d7824 */ /* 0x000fc400078e020d */
[----:B------:R-:W-:-:S03]  /*2ce0*/  FMUL R113, R113, c[0x0][0x188] ;  /* 0x0000620071717a20 */ /* 0x000fc60000400000 */
[----:B------:R-:W-:Y:S01]  /*2cf0*/  LOP3.LUT R82, R3, 0x48, RZ, 0xfc, !PT ;  /* 0x0000004803527812 */ /* 0x000fe200078efcff */
[----:B------:R-:W-:Y:S01]  /*2d00*/  FMUL R112, R112, c[0x0][0x188] ;  /* 0x0000620070707a20 */ /* 0x000fe20000400000 */
[----:B------:R-:W-:Y:S02]  /*2d10*/  FSEL R30, R30, -INF , P6 ;  /* 0xff8000001e1e7808 */ /* 0x000fe40003000000 */
[----:B------:R-:W-:Y:S02]  /*2d20*/  ISETP.GE.AND P6, PT, R11, R82, PT ;  /* 0x000000520b00720c */ /* 0x000fe40003fc6270 */
[C---:B------:R-:W-:Y:S02]  /*2d30*/  LOP3.LUT R31, R3.reuse, 0x40, RZ, 0xfc, !PT ;  /* 0x00000040031f7812 */ /* 0x040fe400078efcff */
[----:B------:R-:W-:Y:S02]  /*2d40*/  LOP3.LUT R86, R3, 0x41, RZ, 0xfc, !PT ;  /* 0x0000004103567812 */ /* 0x000fe400078efcff */
[----:B------:R-:W-:Y:S01]  /*2d50*/  LOP3.LUT R13, R13, 0xffff, RZ, 0xc0, !PT ;  /* 0x0000ffff0d0d7812 */ /* 0x000fe200078ec0ff */
[----:B------:R-:W-:Y:S01]  /*2d60*/  FMUL R175, R25, c[0x0][0x188] ;  /* 0x0000620019af7a20 */ /* 0x000fe20000400000 */
[----:B------:R-:W-:Y:S01]  /*2d70*/  FSEL R169, R113, -INF , P2 ;  /* 0xff80000071a97808 */ /* 0x000fe20001000000 */
[----:B------:R-:W-:Y:S01]  /*2d80*/  FMUL R3, R24, c[0x0][0x188] ;  /* 0x0000620018037a20 */ /* 0x000fe20000400000 */
[----:B------:R-:W-:-:S02]  /*2d90*/  FSEL R173, R112, -INF , P6 ;  /* 0xff80000070ad7808 */ /* 0x000fc40003000000 */
[C---:B------:R-:W-:Y:S02]  /*2da0*/  ISETP.GE.AND P2, PT, R11.reuse, R86, PT ;  /* 0x000000560b00720c */ /* 0x040fe40003f46270 */
[----:B------:R-:W-:Y:S02]  /*2db0*/  ISETP.GE.AND P6, PT, R11, R31, PT ;  /* 0x0000001f0b00720c */ /* 0x000fe40003fc6270 */
[--C-:B------:R-:W-:Y:S02]  /*2dc0*/  SHF.R.U32.HI R25, RZ, 0xf, R13.reuse ;  /* 0x0000000fff197819 */ /* 0x100fe4000001160d */
[----:B------:R-:W-:Y:S01]  /*2dd0*/  SHF.R.U32.HI R24, RZ, 0xe, R13 ;  /* 0x0000000eff187819 */ /* 0x000fe2000001160d */
[----:B------:R-:W-:Y:S01]  /*2de0*/  FMUL R112, R132, c[0x0][0x188] ;  /* 0x0000620084707a20 */ /* 0x000fe20000400000 */
[----:B------:R-:W-:Y:S02]  /*2df0*/  FSEL R175, R175, -INF , P2 ;  /* 0xff800000afaf7808 */ /* 0x000fe40001000000 */
[----:B------:R-:W-:Y:S01]  /*2e00*/  FSEL R3, R3, -INF , P6 ;  /* 0xff80000003037808 */ /* 0x000fe20003000000 */
[----:B------:R-:W-:Y:S01]  /*2e10*/  FMUL R133, R133, c[0x0][0x188] ;  /* 0x0000620085857a20 */ /* 0x000fe20000400000 */
[----:B------:R-:W-:-:S02]  /*2e20*/  LOP3.LUT P2, RZ, R25, 0x1, RZ, 0xc0, !PT ;  /* 0x0000000119ff7812 */ /* 0x000fc4000784c0ff */
[----:B------:R-:W-:Y:S02]  /*2e30*/  LOP3.LUT P6, RZ, R24, 0x1, RZ, 0xc0, !PT ;  /* 0x0000000118ff7812 */ /* 0x000fe400078cc0ff */
[--C-:B------:R-:W-:Y:S01]  /*2e40*/  SHF.R.U32.HI R24, RZ, 0xb, R13.reuse ;  /* 0x0000000bff187819 */ /* 0x100fe2000001160d */
[----:B------:R-:W-:Y:S01]  /*2e50*/  FMUL R100, R100, c[0x0][0x188] ;  /* 0x0000620064647a20 */ /* 0x000fe20000400000 */
[----:B------:R-:W-:Y:S02]  /*2e60*/  SHF.R.U32.HI R25, RZ, 0xa, R13 ;  /* 0x0000000aff197819 */ /* 0x000fe4000001160d */
[----:B------:R-:W-:Y:S01]  /*2e70*/  FSEL R112, R112, -INF , !P2 ;  /* 0xff80000070707808 */ /* 0x000fe20005000000 */
[----:B------:R-:W-:Y:S01]  /*2e80*/  FMUL R101, R101, c[0x0][0x188] ;  /* 0x0000620065657a20 */ /* 0x000fe20000400000 */
[----:B------:R-:W-:Y:S02]  /*2e90*/  LOP3.LUT P2, RZ, R24, 0x1, RZ, 0xc0, !PT ;  /* 0x0000000118ff7812 */ /* 0x000fe4000784c0ff */
[----:B------:R-:W-:-:S02]  /*2ea0*/  FSEL R166, R133, -INF , !P6 ;  /* 0xff80000085a67808 */ /* 0x000fc40007000000 */
[--C-:B------:R-:W-:Y:S02]  /*2eb0*/  SHF.R.U32.HI R24, RZ, 0x7, R13.reuse ;  /* 0x00000007ff187819 */ /* 0x100fe4000001160d */
[----:B------:R-:W-:Y:S01]  /*2ec0*/  LOP3.LUT P6, RZ, R25, 0x1, RZ, 0xc0, !PT ;  /* 0x0000000119ff7812 */ /* 0x000fe200078cc0ff */
[----:B------:R-:W-:Y:S01]  /*2ed0*/  FMUL R170, R104, c[0x0][0x188] ;  /* 0x0000620068aa7a20 */ /* 0x000fe20000400000 */
[----:B------:R-:W-:Y:S02]  /*2ee0*/  SHF.R.U32.HI R25, RZ, 0x6, R13 ;  /* 0x00000006ff197819 */ /* 0x000fe4000001160d */
[----:B------:R-:W-:Y:S01]  /*2ef0*/  FSEL R113, R100, -INF , !P2 ;  /* 0xff80000064717808 */ /* 0x000fe20005000000 */
[----:B------:R-:W-:Y:S01]  /*2f00*/  FMUL R105, R105, c[0x0][0x188] ;  /* 0x0000620069697a20 */ /* 0x000fe20000400000 */
[----:B------:R-:W-:Y:S02]  /*2f10*/  LOP3.LUT P2, RZ, R24, 0x1, RZ, 0xc0, !PT ;  /* 0x0000000118ff7812 */ /* 0x000fe4000784c0ff */
[----:B------:R-:W-:-:S02]  /*2f20*/  FSEL R104, R101, -INF , !P6 ;  /* 0xff80000065687808 */ /* 0x000fc40007000000 */
[----:B------:R-:W-:Y:S02]  /*2f30*/  SHF.R.U32.HI R24, RZ, 0x3, R13 ;  /* 0x00000003ff187819 */ /* 0x000fe4000001160d */
[----:B------:R-:W-:Y:S01]  /*2f40*/  LOP3.LUT P6, RZ, R25, 0x1, RZ, 0xc0, !PT ;  /* 0x0000000119ff7812 */ /* 0x000fe200078cc0ff */
[----:B------:R-:W-:Y:S01]  /*2f50*/  FMUL R84, R108, c[0x0][0x188] ;  /* 0x000062006c547a20 */ /* 0x000fe20000400000 */
[----:B------:R-:W-:Y:S01]  /*2f60*/  FSEL R170, R170, -INF , !P2 ;  /* 0xff800000aaaa7808 */ /* 0x000fe20005000000 */
[----:B------:R-:W-:Y:S01]  /*2f70*/  IMAD.WIDE R100, R2, 0x2, R190 ;  /* 0x0000000202647825 */ /* 0x000fe200078e02be */
[----:B------:R-:W-:Y:S02]  /*2f80*/  LOP3.LUT P2, RZ, R24, 0x1, RZ, 0xc0, !PT ;  /* 0x0000000118ff7812 */ /* 0x000fe4000784c0ff */
[----:B------:R-:W-:Y:S02]  /*2f90*/  SHF.R.U32.HI R24, RZ, 0x2, R13 ;  /* 0x00000002ff187819 */ /* 0x000fe4000001160d */
[----:B------:R-:W-:Y:S01]  /*2fa0*/  FSEL R105, R105, -INF , !P6 ;  /* 0xff80000069697808 */ /* 0x000fe20007000000 */
[----:B------:R-:W-:Y:S01]  /*2fb0*/  FMUL R85, R109, c[0x0][0x188] ;  /* 0x000062006d557a20 */ /* 0x000fe20000400000 */
[----:B------:R-:W-:Y:S01]  /*2fc0*/  ISETP.GE.AND P6, PT, R252, R82, PT ;  /* 0x00000052fc00720c */ /* 0x000fe20003fc6270 */
[----:B------:R-:W-:Y:S01]  /*2fd0*/  IMAD.WIDE R82, R2, 0x2, R196 ;  /* 0x0000000202527825 */ /* 0x000fe200078e02c4 */
[----:B------:R-:W-:Y:S01]  /*2fe0*/  FSEL R84, R84, -INF , !P2 ;  /* 0xff80000054547808 */ /* 0x000fe20005000000 */
[----:B------:R0:W2:Y:S01]  /*2ff0*/  LDG.E.U16 R100, [R100.64] ;  /* 0x0000000664647981 */ /* 0x0000a2000c1e1500 */
[----:B------:R-:W-:Y:S01]  /*3000*/  LOP3.LUT P2, RZ, R24, 0x1, RZ, 0xc0, !PT ;  /* 0x0000000118ff7812 */ /* 0x000fe2000784c0ff */
[----:B------:R-:W-:-:S02]  /*3010*/  IMAD.WIDE R144, R2, 0x2, R184 ;  /* 0x0000000202907825 */ /* 0x000fc400078e02b8 */
[----:B------:R1:W2:Y:S02]  /*3020*/  LDG.E.U16 R174, [R82.64] ;  /* 0x0000000652ae7981 */ /* 0x0002a4000c1e1500 */
[----:B------:R-:W-:Y:S01]  /*3030*/  IMAD.WIDE R24, R2, 0x2, R194 ;  /* 0x0000000202187825 */ /* 0x000fe200078e02c2 */
[----:B------:R-:W-:Y:S01]  /*3040*/  FSEL R85, R85, -INF , !P2 ;  /* 0xff80000055557808 */ /* 0x000fe20005000000 */
[----:B------:R1:W2:Y:S01]  /*3050*/  LDG.E.U16 R147, [R144.64] ;  /* 0x0000000690937981 */ /* 0x0002a2000c1e1500 */
[----:B0-----:R-:W-:Y:S02]  /*3060*/  FMNMX R101, R5, R8, !PT ;  /* 0x0000000805657209 */ /* 0x001fe40007800000 */
[----:B------:R-:W-:Y:S01]  /*3070*/  ISETP.GE.AND P2, PT, R252, R86, PT ;  /* 0x00000056fc00720c */ /* 0x000fe20003f46270 */
[C---:B-1----:R-:W-:Y:S01]  /*3080*/  IMAD.WIDE R82, R2.reuse, 0x2, R188 ;  /* 0x0000000202527825 */ /* 0x042fe200078e02bc */
[----:B------:R-:W-:Y:S01]  /*3090*/  FMNMX R101, R9, R101, !PT ;  /* 0x0000006509657209 */ /* 0x000fe20007800000 */
[----:B------:R0:W2:Y:S02]  /*30a0*/  LDG.E.U16 R171, [R24.64] ;  /* 0x0000000618ab7981 */ /* 0x0000a4000c1e1500 */
[----:B------:R-:W-:Y:S01]  /*30b0*/  IMAD.WIDE R86, R2, 0x2, R186 ;  /* 0x0000000202567825 */ /* 0x000fe200078e02ba */
[----:B------:R-:W-:Y:S01]  /*30c0*/  FMNMX R101, R16, R101, !PT ;  /* 0x0000006510657209 */ /* 0x000fe20007800000 */
[----:B------:R1:W2:Y:S02]  /*30d0*/  LDG.E.U16 R83, [R82.64] ;  /* 0x0000000652537981 */ /* 0x0002a4000c1e1500 */
[----:B------:R-:W-:-:S04]  /*30e0*/  IMAD.WIDE R144, R2, 0x2, R198 ;  /* 0x0000000202907825 */ /* 0x000fc800078e02c6 */
[C---:B0-----:R-:W-:Y:S01]  /*30f0*/  IMAD.WIDE R24, R2.reuse, 0x2, R50 ;  /* 0x0000000202187825 */ /* 0x041fe200078e0232 */
[----:B------:R-:W-:Y:S01]  /*3100*/  FMNMX R101, R23, R101, !PT ;  /* 0x0000006517657209 */ /* 0x000fe20007800000 */
[----:B------:R0:W2:Y:S02]  /*3110*/  LDG.E.U16 R145, [R144.64] ;  /* 0x0000000690917981 */ /* 0x0000a4000c1e1500 */
[----:B------:R-:W-:Y:S02]  /*3120*/  FMUL R163, R177, c[0x0][0x188] ;  /* 0x00006200b1a37a20 */ /* 0x000fe40000400000 */
[----:B-1----:R1:W2:Y:S04]  /*3130*/  LDG.E.U16 R82, [R86.64] ;  /* 0x0000000656527981 */ /* 0x0022a8000c1e1500 */
[----:B------:R0:W2:Y:S01]  /*3140*/  LDG.E.U16 R172, [R24.64] ;  /* 0x0000000618ac7981 */ /* 0x0000a2000c1e1500 */
[----:B------:R-:W-:Y:S01]  /*3150*/  FSEL R163, R163, -INF , P5 ;  /* 0xff800000a3a37808 */ /* 0x000fe20002800000 */
[----:B-1----:R-:W-:Y:S01]  /*3160*/  IMAD.WIDE R86, R2, 0x2, R62 ;  /* 0x0000000202567825 */ /* 0x002fe200078e023e */
[----:B------:R-:W-:-:S03]  /*3170*/  ISETP.GE.AND P5, PT, R252, R129, PT ;  /* 0x00000081fc00720c */ /* 0x000fc60003fa6270 */
[----:B0-----:R-:W-:Y:S01]  /*3180*/  IMAD.WIDE R24, R2, 0x2, R68 ;  /* 0x0000000202187825 */ /* 0x001fe200078e0244 */
[----:B------:R0:W2:Y:S01]  /*3190*/  LDG.E.U16 R167, [R86.64] ;  /* 0x0000000656a77981 */ /* 0x0000a2000c1e1500 */
[----:B------:R-:W-:-:S03]  /*31a0*/  FMNMX R129, R28, R101, !PT ;  /* 0x000000651c817209 */ /* 0x000fc60007800000 */
[----:B------:R1:W2:Y:S01]  /*31b0*/  LDG.E.U16 R101, [R24.64] ;  /* 0x0000000618657981 */ /* 0x0002a2000c1e1500 */
[----:B0-----:R-:W-:-:S04]  /*31c0*/  IMAD.WIDE R86, R2, 0x2, R74 ;  /* 0x0000000202567825 */ /* 0x001fc800078e024a */
[C---:B-1----:R-:W-:Y:S02]  /*31d0*/  IMAD.WIDE R24, R2.reuse, 0x2, R116 ;  /* 0x0000000202187825 */ /* 0x042fe400078e0274 */
[----:B------:R0:W2:Y:S04]  /*31e0*/  LDG.E.U16 R86, [R86.64] ;  /* 0x0000000656567981 */ /* 0x0000a8000c1e1500 */
[----:B0-----:R0:W2:Y:S02]  /*31f0*/  LDG.E.U16 R87, [R24.64] ;  /* 0x0000000618577981 */ /* 0x0010a4000c1e1500 */
[----:B0-----:R-:W-:-:S05]  /*3200*/  IMAD.WIDE R24, R2, 0x2, R36 ;  /* 0x0000000202187825 */ /* 0x001fca00078e0224 */
[----:B------:R0:W2:Y:S02]  /*3210*/  LDG.E.U16 R181, [R24.64] ;  /* 0x0000000618b57981 */ /* 0x0000a4000c1e1500 */
[----:B0-----:R-:W-:-:S05]  /*3220*/  IMAD.WIDE R24, R2, 0x2, R38 ;  /* 0x0000000202187825 */ /* 0x001fca00078e0226 */
[----:B------:R0:W2:Y:S02]  /*3230*/  LDG.E.U16 R176, [R24.64] ;  /* 0x0000000618b07981 */ /* 0x0000a4000c1e1500 */
[----:B0-----:R-:W-:-:S05]  /*3240*/  IMAD.WIDE R24, R2, 0x2, R40 ;  /* 0x0000000202187825 */ /* 0x001fca00078e0228 */
[----:B------:R0:W2:Y:S02]  /*3250*/  LDG.E.U16 R177, [R24.64] ;  /* 0x0000000618b17981 */ /* 0x0000a4000c1e1500 */
[----:B0-----:R-:W-:-:S05]  /*3260*/  IMAD.WIDE R24, R2, 0x2, R54 ;  /* 0x0000000202187825 */ /* 0x001fca00078e0236 */
[----:B------:R0:W2:Y:S02]  /*3270*/  LDG.E.U16 R210, [R24.64] ;  /* 0x0000000618d27981 */ /* 0x0000a4000c1e1500 */
[----:B0-----:R-:W-:-:S05]  /*3280*/  IMAD.WIDE R24, R2, 0x2, R42 ;  /* 0x0000000202187825 */ /* 0x001fca00078e022a */
[----:B------:R0:W2:Y:S01]  /*3290*/  LDG.E.U16 R179, [R24.64] ;  /* 0x0000000618b37981 */ /* 0x0000a2000c1e1500 */
[----:B------:R-:W-:Y:S01]  /*32a0*/  FMNMX R129, R29, R129, !PT ;  /* 0x000000811d817209 */ /* 0x000fe20007800000 */
[----:B0-----:R-:W-:-:S03]  /*32b0*/  IMAD.WIDE R24, R2, 0x2, R44 ;  /* 0x0000000202187825 */ /* 0x001fc600078e022c */
[----:B------:R-:W-:Y:S02]  /*32c0*/  FMNMX R129, R118, R129, !PT ;  /* 0x0000008176817209 */ /* 0x000fe40007800000 */
[----:B------:R0:W2:Y:S02]  /*32d0*/  LDG.E.U16 R180, [R24.64] ;  /* 0x0000000618b47981 */ /* 0x0000a4000c1e1500 */
[----:B------:R-:W-:Y:S01]  /*32e0*/  FMNMX R129, R119, R129, !PT ;  /* 0x0000008177817209 */ /* 0x000fe20007800000 */
[----:B0-----:R-:W-:-:S05]  /*32f0*/  IMAD.WIDE R24, R2, 0x2, R46 ;  /* 0x0000000202187825 */ /* 0x001fca00078e022e */
[----:B------:R0:W2:Y:S01]  /*3300*/  LDG.E.U16 R182, [R24.64] ;  /* 0x0000000618b67981 */ /* 0x0000a2000c1e1500 */
[----:B------:R-:W-:Y:S01]  /*3310*/  FMNMX R129, R121, R129, !PT ;  /* 0x0000008179817209 */ /* 0x000fe20007800000 */
[----:B0-----:R-:W-:-:S03]  /*3320*/  IMAD.WIDE R24, R2, 0x2, R48 ;  /* 0x0000000202187825 */ /* 0x001fc600078e0230 */
[----:B------:R-:W-:Y:S02]  /*3330*/  FMNMX R129, R131, R129, !PT ;  /* 0x0000008183817209 */ /* 0x000fe40007800000 */
[----:B------:R0:W5:Y:S01]  /*3340*/  LDG.E.U16 R183, [R24.64] ;  /* 0x0000000618b77981 */ /* 0x000162000c1e1500 */
[----:B------:R-:W-:Y:S01]  /*3350*/  IMAD.WIDE R108, R2, 0x2, R192 ;  /* 0x00000002026c7825 */ /* 0x000fe200078e02c0 */
[----:B------:R-:W-:-:S03]  /*3360*/  FMNMX R129, R141, R129, !PT ;  /* 0x000000818d817209 */ /* 0x000fc60007800000 */
[C---:B0-----:R-:W-:Y:S02]  /*3370*/  IMAD.WIDE R24, R2.reuse, 0x2, R58 ;  /* 0x0000000202187825 */ /* 0x041fe400078e023a */
[----:B------:R0:W5:Y:S04]  /*3380*/  LDG.E.U16 R108, [R108.64] ;  /* 0x000000066c6c7981 */ /* 0x000168000c1e1500 */
[----:B------:R1:W5:Y:S01]  /*3390*/  LDG.E.U16 R211, [R24.64] ;  /* 0x0000000618d37981 */ /* 0x000362000c1e1500 */
[----:B------:R-:W-:Y:S01]  /*33a0*/  IMAD.WIDE R132, R2, 0x2, R56 ;  /* 0x0000000202847825 */ /* 0x000fe200078e0238 */
[----:B------:R-:W-:-:S04]  /*33b0*/  FMNMX R129, R165, R129, !PT ;  /* 0x00000081a5817209 */ /* 0x000fc80007800000 */
[----:B0-----:R0:W5:Y:S01]  /*33c0*/  LDG.E.U16 R109, [R132.64] ;  /* 0x00000006846d7981 */ /* 0x001162000c1e1500 */
[----:B-1----:R-:W-:Y:S01]  /*33d0*/  IMAD.WIDE R24, R2, 0x2, R60 ;  /* 0x0000000202187825 */ /* 0x002fe200078e023c */
[----:B------:R-:W-:-:S04]  /*33e0*/  FMNMX R129, R168, R129, !PT ;  /* 0x00000081a8817209 */ /* 0x000fc80007800000 */
[----:B------:R1:W5:Y:S01]  /*33f0*/  LDG.E.U16 R215, [R24.64] ;  /* 0x0000000618d77981 */ /* 0x000362000c1e1500 */
[----:B------:R-:W-:Y:S01]  /*3400*/  FMNMX R129, R4, R129, !PT ;  /* 0x0000008104817209 */ /* 0x000fe20007800000 */
[----:B-1----:R-:W-:-:S05]  /*3410*/  IMAD.WIDE R24, R2, 0x2, R64 ;  /* 0x0000000202187825 */ /* 0x002fca00078e0240 */
[----:B------:R1:W5:Y:S01]  /*3420*/  LDG.E.U16 R214, [R24.64] ;  /* 0x0000000618d67981 */ /* 0x000362000c1e1500 */
[----:B------:R-:W-:Y:S01]  /*3430*/  FMNMX R129, R124, R129, !PT ;  /* 0x000000817c817209 */ /* 0x000fe20007800000 */
[----:B0-----:R-:W-:-:S04]  /*3440*/  IMAD.WIDE R132, R2, 0x2, R70 ;  /* 0x0000000202847825 */ /* 0x001fc800078e0246 */
[----:B-1----:R-:W-:Y:S01]  /*3450*/  IMAD.WIDE R24, R2, 0x2, R66 ;  /* 0x0000000202187825 */ /* 0x002fe200078e0242 */
[----:B------:R-:W-:Y:S01]  /*3460*/  FMNMX R129, R3, R129, !PT ;  /* 0x0000008103817209 */ /* 0x000fe20007800000 */
[----:B------:R0:W5:Y:S04]  /*3470*/  LDG.E.U16 R217, [R132.64] ;  /* 0x0000000684d97981 */ /* 0x000168000c1e1500 */
[----:B------:R1:W5:Y:S01]  /*3480*/  LDG.E.U16 R216, [R24.64] ;  /* 0x0000000618d87981 */ /* 0x000362000c1e1500 */
[----:B------:R-:W-:Y:S01]  /*3490*/  FMNMX R129, R175, R129, !PT ;  /* 0x00000081af817209 */ /* 0x000fe20007800000 */
[----:B------:R-:W-:Y:S02]  /*34a0*/  FMUL R130, R178, c[0x0][0x188] ;  /* 0x00006200b2827a20 */ /* 0x000fe40000400000 */
[----:B-1----:R-:W-:Y:S01]  /*34b0*/  IMAD.WIDE R24, R2, 0x2, R72 ;  /* 0x0000000202187825 */ /* 0x002fe200078e0248 */
[----:B------:R-:W-:-:S04]  /*34c0*/  FMNMX R129, R173, R129, !PT ;  /* 0x00000081ad817209 */ /* 0x000fc80007800000 */
[----:B------:R1:W5:Y:S01]  /*34d0*/  LDG.E.U16 R178, [R24.64] ;  /* 0x0000000618b27981 */ /* 0x000362000c1e1500 */
[----:B------:R-:W-:Y:S01]  /*34e0*/  FMNMX R129, R169, R129, !PT ;  /* 0x00000081a9817209 */ /* 0x000fe20007800000 */
[----:B0-----:R-:W-:Y:S02]  /*34f0*/  FMUL R132, R159, c[0x0][0x188] ;  /* 0x000062009f847a20 */ /* 0x001fe40000400000 */
[----:B------:R-:W-:Y:S01]  /*3500*/  FMUL R140, R158, c[0x0][0x188] ;  /* 0x000062009e8c7a20 */ /* 0x000fe20000400000 */
[----:B------:R-:W-:Y:S01]  /*3510*/  FMNMX R129, R30, R129, !PT ;  /* 0x000000811e817209 */ /* 0x000fe20007800000 */
[----:B------:R-:W-:Y:S02]  /*3520*/  FMUL R115, R115, c[0x0][0x188] ;  /* 0x0000620073737a20 */ /* 0x000fe40000400000 */
[----:B------:R-:W-:Y:S01]  /*3530*/  FMUL R114, R114, c[0x0][0x188] ;  /* 0x0000620072727a20 */ /* 0x000fe20000400000 */
[----:B------:R-:W-:Y:S01]  /*3540*/  FMNMX R129, R7, R129, !PT ;  /* 0x0000008107817209 */ /* 0x000fe20007800000 */
[----:B------:R-:W-:Y:S01]  /*3550*/  FMUL R27, R27, c[0x0][0x188] ;  /* 0x000062001b1b7a20 */ /* 0x000fe20000400000 */
[----:B-1----:R-:W-:Y:S01]  /*3560*/  SHF.R.U32.HI R24, RZ, 0xd, R13 ;  /* 0x0000000dff187819 */ /* 0x002fe2000001160d */
[----:B------:R-:W-:Y:S01]  /*3570*/  FMUL R26, R26, c[0x0][0x188] ;  /* 0x000062001a1a7a20 */ /* 0x000fe20000400000 */
[----:B------:R-:W-:Y:S01]  /*3580*/  FMNMX R129, R6, R129, !PT ;  /* 0x0000008106817209 */ /* 0x000fe20007800000 */
[----:B------:R-:W-:Y:S03]  /*3590*/  BAR.SYNC.DEFER_BLOCKING 0x0 ;  /* 0x0000000000007b1d */ /* 0x000fe60000010000 */
[----:B------:R-:W-:-:S04]  /*35a0*/  FMNMX R129, R163, R129, !PT ;  /* 0x00000081a3817209 */ /* 0x000fc80007800000 */
[----:B------:R-:W-:-:S04]  /*35b0*/  FMNMX R129, R112, R129, !PT ;  /* 0x0000008170817209 */ /* 0x000fc80007800000 */
[----:B------:R-:W-:-:S04]  /*35c0*/  FMNMX R129, R166, R129, !PT ;  /* 0x00000081a6817209 */ /* 0x000fc80007800000 */
[----:B------:R-:W-:-:S04]  /*35d0*/  FMNMX R129, R113, R129, !PT ;  /* 0x0000008171817209 */ /* 0x000fc80007800000 */
[----:B------:R-:W-:-:S04]  /*35e0*/  FMNMX R129, R104, R129, !PT ;  /* 0x0000008168817209 */ /* 0x000fc80007800000 */
[----:B------:R-:W-:-:S04]  /*35f0*/  FMNMX R129, R170, R129, !PT ;  /* 0x00000081aa817209 */ /* 0x000fc80007800000 */
[----:B------:R-:W-:-:S04]  /*3600*/  FMNMX R129, R105, R129, !PT ;  /* 0x0000008169817209 */ /* 0x000fc80007800000 */
[----:B------:R-:W-:-:S04]  /*3610*/  FMNMX R129, R84, R129, !PT ;  /* 0x0000008154817209 */ /* 0x000fc80007800000 */
[----:B------:R-:W-:-:S05]  /*3620*/  FMNMX R129, R85, R129, !PT ;  /* 0x0000008155817209 */ /* 0x000fca0007800000 */
[----:B------:R-:W0:Y:S01]  /*3630*/  SHFL.BFLY PT, R133, R129, 0x2, 0x1f ;  /* 0x0c401f0081857f89 */ /* 0x000e2200000e0000 */
[----:B------:R-:W-:Y:S02]  /*3640*/  FSEL R132, R132, -INF , P4 ;  /* 0xff80000084847808 */ /* 0x000fe40002000000 */
[----:B------:R-:W-:Y:S02]  /*3650*/  LOP3.LUT P4, RZ, R24, 0x1, RZ, 0xc0, !PT ;  /* 0x0000000118ff7812 */ /* 0x000fe4000788c0ff */
[--C-:B------:R-:W-:Y:S02]  /*3660*/  SHF.R.U32.HI R24, RZ, 0xc, R13.reuse ;  /* 0x0000000cff187819 */ /* 0x100fe4000001160d */
[----:B------:R-:W-:Y:S02]  /*3670*/  FSEL R140, R140, -INF , P5 ;  /* 0xff8000008c8c7808 */ /* 0x000fe40002800000 */
[----:B------:R-:W-:Y:S02]  /*3680*/  LOP3.LUT P5, RZ, R24, 0x1, RZ, 0xc0, !PT ;  /* 0x0000000118ff7812 */ /* 0x000fe400078ac0ff */
[----:B------:R-:W-:-:S02]  /*3690*/  SHF.R.U32.HI R24, RZ, 0x9, R13 ;  /* 0x00000009ff187819 */ /* 0x000fc4000001160d */
[----:B------:R-:W-:Y:S02]  /*36a0*/  FSEL R144, R115, -INF , P3 ;  /* 0xff80000073907808 */ /* 0x000fe40001800000 */
[----:B------:R-:W-:Y:S02]  /*36b0*/  LOP3.LUT P3, RZ, R24, 0x1, RZ, 0xc0, !PT ;  /* 0x0000000118ff7812 */ /* 0x000fe4000786c0ff */
[----:B0-----:R-:W-:-:S05]  /*36c0*/  FMNMX R133, R129, R133, !PT ;  /* 0x0000008581857209 */ /* 0x001fca0007800000 */
[----:B------:R-:W0:Y:S01]  /*36d0*/  SHFL.BFLY PT, R24, R133, 0x1, 0x1f ;  /* 0x0c201f0085187f89 */ /* 0x000e2200000e0000 */
[--C-:B------:R-:W-:Y:S02]  /*36e0*/  SHF.R.U32.HI R25, RZ, 0x8, R13.reuse ;  /* 0x00000008ff197819 */ /* 0x100fe4000001160d */
[----:B------:R-:W-:Y:S02]  /*36f0*/  FSEL R146, R114, -INF , P6 ;  /* 0xff80000072927808 */ /* 0x000fe40003000000 */
[----:B------:R-:W-:Y:S02]  /*3700*/  LOP3.LUT P6, RZ, R25, 0x1, RZ, 0xc0, !PT ;  /* 0x0000000119ff7812 */ /* 0x000fe400078cc0ff */
[----:B------:R-:W-:Y:S01]  /*3710*/  SHF.R.U32.HI R25, RZ, 0x5, R13 ;  /* 0x00000005ff197819 */ /* 0x000fe2000001160d */
[----:B------:R-:W-:Y:S01]  /*3720*/  FMUL R129, R134, c[0x0][0x188] ;  /* 0x0000620086817a20 */ /* 0x000fe20000400000 */
[----:B------:R-:W-:Y:S02]  /*3730*/  FSEL R149, R27, -INF , P2 ;  /* 0xff8000001b957808 */ /* 0x000fe40001000000 */
[----:B------:R-:W-:-:S02]  /*3740*/  LOP3.LUT P2, RZ, R25, 0x1, RZ, 0xc0, !PT ;  /* 0x0000000119ff7812 */ /* 0x000fc4000784c0ff */
[--C-:B------:R-:W-:Y:S02]  /*3750*/  SHF.R.U32.HI R25, RZ, 0x4, R13.reuse ;  /* 0x00000004ff197819 */ /* 0x100fe4000001160d */
[----:B------:R-:W-:Y:S02]  /*3760*/  SHF.R.U32.HI R13, RZ, 0x1, R13 ;  /* 0x00000001ff0d7819 */ /* 0x000fe4000001160d */
[----:B------:R-:W-:Y:S02]  /*3770*/  FSEL R129, R129, -INF , !P4 ;  /* 0xff80000081817808 */ /* 0x000fe40006000000 */
[----:B------:R-:W-:Y:S02]  /*3780*/  LOP3.LUT P4, RZ, R13, 0x1, RZ, 0xc0, !PT ;  /* 0x000000010dff7812 */ /* 0x000fe4000788c0ff */
[----:B0-----:R-:W-:-:S04]  /*3790*/  FMNMX R24, R133, R24, !PT ;  /* 0x0000001885187209 */ /* 0x001fc80007800000 */
[----:B------:R-:W-:-:S05]  /*37a0*/  FMNMX R13, R24, R14, !PT ;  /* 0x0000000e180d7209 */ /* 0x000fca0007800000 */
[----:B------:R-:W-:-:S04]  /*37b0*/  FADD R5, R5, -R13 ;  /* 0x8000000d05057221 */ /* 0x000fc80000000000 */
[----:B------:R-:W-:-:S04]  /*37c0*/  FMUL R5, R5, 1.4426950216293334961 ;  /* 0x3fb8aa3b05057820 */ /* 0x000fc80000400000 */
[----:B------:R0:W-:Y:S02]  /*37d0*/  MUFU.EX2 R161, R5 ;  /* 0x0000000500a17308 */ /* 0x0001e40000000800 */
[----:B0-----:R-:W-:-:S04]  /*37e0*/  FMNMX R5, R22, R164, !PT ;  /* 0x000000a416057209 */ /* 0x001fc80007800000 */
        /* <DEDUP_REMOVED lines=11> */
[----:B------:R-:W-:Y:S02]  /*38a0*/  FMNMX R5, R137, R5, !PT ;  /* 0x0000000589057209 */ /* 0x000fe40007800000 */
[----:B------:R-:W-:Y:S02]  /*38b0*/  FSEL R130, R130, -INF , P1 ;  /* 0xff80000082827808 */ /* 0x000fe40000800000 */
[----:B------:R-:W-:Y:S02]  /*38c0*/  ISETP.GE.AND P1, PT, R252, R31, PT ;  /* 0x0000001ffc00720c */ /* 0x000fe40003f26270 */
[----:B------:R-:W-:Y:S02]  /*38d0*/  FMNMX R5, R128, R5, !PT ;  /* 0x0000000580057209 */ /* 0x000fe40007800000 */
[----:B------:R-:W-:Y:S02]  /*38e0*/  FSEL R155, R26, -INF , P1 ;  /* 0xff8000001a9b7808 */ /* 0x000fe40000800000 */
[----:B------:R-:W-:-:S04]  /*38f0*/  FMNMX R5, R136, R5, !PT ;  /* 0x0000000588057209 */ /* 0x000fc80007800000 */
[----:B------:R-:W-:-:S04]  /*3900*/  FMNMX R5, R155, R5, !PT ;  /* 0x000000059b057209 */ /* 0x000fc80007800000 */
[----:B------:R-:W-:Y:S01]  /*3910*/  FMNMX R5, R149, R5, !PT ;  /* 0x0000000595057209 */ /* 0x000fe20007800000 */
[----:B------:R-:W-:-:S03]  /*3920*/  FADD R131, R131, -R13 ;  /* 0x8000000d83837221 */ /* 0x000fc60000000000 */
[----:B------:R-:W-:Y:S02]  /*3930*/  FMNMX R5, R146, R5, !PT ;  /* 0x0000000592057209 */ /* 0x000fe40007800000 */
[----:B------:R-:W-:Y:S02]  /*3940*/  LOP3.LUT R115, R17, 0x10, RZ, 0x3c, !PT ;  /* 0x0000001011737812 */ /* 0x000fe400078e3cff */
[----:B------:R-:W-:Y:S01]  /*3950*/  FMNMX R5, R144, R5, !PT ;  /* 0x0000000590057209 */ /* 0x000fe20007800000 */
[----:B------:R-:W-:Y:S01]  /*3960*/  FMUL R131, R131, 1.4426950216293334961 ;  /* 0x3fb8aa3b83837820 */ /* 0x000fe20000400000 */
[----:B--2---:R-:W-:Y:S02]  /*3970*/  STS.U16 [R17], R125 ;  /* 0x0000007d11007388 */ /* 0x004fe40000000400 */
[----:B------:R-:W-:Y:S02]  /*3980*/  FMNMX R5, R140, R5, !PT ;  /* 0x000000058c057209 */ /* 0x000fe40007800000 */
[----:B------:R-:W-:Y:S01]  /*3990*/  STS.U16 [R17+0x800], R147 ;  /* 0x0008009311007388 */ /* 0x000fe20000000400 */
[----:B------:R-:W-:-:S03]  /*39a0*/  FADD R121, R121, -R13 ;  /* 0x8000000d79797221 */ /* 0x000fc60000000000 */
[----:B---3--:R-:W-:Y:S04]  /*39b0*/  STS.U16 [R17+0x1000], R150 ;  /* 0x0010009611007388 */ /* 0x008fe80000000400 */
[----:B----4-:R-:W-:Y:S04]  /*39c0*/  STS.U16 [R17+0x1800], R126 ;  /* 0x0018007e11007388 */ /* 0x010fe80000000400 */
[----:B------:R0:W-:Y:S01]  /*39d0*/  STS.U16 [R115+0x100], R145 ;  /* 0x0001009173007388 */ /* 0x0001e20000000400 */
[----:B------:R-:W-:Y:S01]  /*39e0*/  FMUL R121, R121, 1.4426950216293334961 ;  /* 0x3fb8aa3b79797820 */ /* 0x000fe20000400000 */
[----:B0-----:R0:W-:Y:S02]  /*39f0*/  MUFU.EX2 R145, R131 ;  /* 0x0000008300917308 */ /* 0x0011e40000000800 */
[----:B0-----:R-:W-:Y:S01]  /*3a00*/  FADD R131, R4, -R13 ;  /* 0x8000000d04837221 */ /* 0x001fe20000000000 */
[----:B------:R-:W-:-:S05]  /*3a10*/  FMNMX R4, R132, R5, !PT ;  /* 0x0000000584047209 */ /* 0x000fca0007800000 */
[----:B------:R0:W-:Y:S01]  /*3a20*/  MUFU.EX2 R147, R121 ;  /* 0x0000007900937308 */ /* 0x0001e20000000800 */
[----:B------:R-:W-:Y:S01]  /*3a30*/  FMNMX R4, R130, R4, !PT ;  /* 0x0000000482047209 */ /* 0x000fe20007800000 */
[----:B------:R-:W-:-:S03]  /*3a40*/  FMUL R31, R102, c[0x0][0x188] ;  /* 0x00006200661f7a20 */ /* 0x000fc60000400000 */
[----:B------:R-:W-:Y:S01]  /*3a50*/  FMNMX R4, R127, R4, !PT ;  /* 0x000000047f047209 */ /* 0x000fe20007800000 */
[----:B0-----:R-:W-:-:S03]  /*3a60*/  FMUL R121, R135, c[0x0][0x188] ;  /* 0x0000620087797a20 */ /* 0x001fc60000400000 */
[----:B------:R-:W-:Y:S01]  /*3a70*/  FMNMX R4, R129, R4, !PT ;  /* 0x0000000481047209 */ /* 0x000fe20007800000 */
[--C-:B------:R-:W-:Y:S01]  /*3a80*/  FADD R157, R23, -R13.reuse ;  /* 0x8000000d179d7221 */ /* 0x100fe20000000000 */
[----:B------:R-:W-:Y:S01]  /*3a90*/  FSEL R121, R121, -INF , !P5 ;  /* 0xff80000079797808 */ /* 0x000fe20006800000 */
[----:B------:R-:W-:Y:S01]  /*3aa0*/  FMUL R23, R103, c[0x0][0x188] ;  /* 0x0000620067177a20 */ /* 0x000fe20000400000 */
[----:B------:R-:W-:Y:S02]  /*3ab0*/  FSEL R31, R31, -INF , !P3 ;  /* 0xff8000001f1f7808 */ /* 0x000fe40005800000 */
[----:B------:R-:W-:Y:S01]  /*3ac0*/  FMNMX R4, R121, R4, !PT ;  /* 0x0000000479047209 */ /* 0x000fe20007800000 */
[----:B------:R-:W-:Y:S01]  /*3ad0*/  FMUL R106, R106, c[0x0][0x188] ;  /* 0x000062006a6a7a20 */ /* 0x000fe20000400000 */
[----:B------:R-:W-:Y:S01]  /*3ae0*/  FSEL R23, R23, -INF , !P6 ;  /* 0xff80000017177808 */ /* 0x000fe20007000000 */
[--C-:B------:R-:W-:Y:S01]  /*3af0*/  FADD R3, R3, -R13.reuse ;  /* 0x8000000d03037221 */ /* 0x100fe20000000000 */
[----:B------:R-:W-:Y:S01]  /*3b00*/  FMNMX R4, R31, R4, !PT ;  /* 0x000000041f047209 */ /* 0x000fe20007800000 */
[----:B------:R-:W-:Y:S01]  /*3b10*/  FADD R29, R29, -R13 ;  /* 0x8000000d1d1d7221 */ /* 0x000fe20000000000 */
[----:B------:R-:W-:Y:S01]  /*3b20*/  LOP3.LUT P1, RZ, R25, 0x1, RZ, 0xc0, !PT ;  /* 0x0000000119ff7812 */ /* 0x000fe2000782c0ff */
[----:B------:R-:W-:Y:S01]  /*3b30*/  FMUL R26, R107, c[0x0][0x188] ;  /* 0x000062006b1a7a20 */ /* 0x000fe20000400000 */
[----:B------:R-:W-:Y:S01]  /*3b40*/  FMNMX R4, R23, R4, !PT ;  /* 0x0000000417047209 */ /* 0x000fe20007800000 */
[----:B------:R-:W-:Y:S01]  /*3b50*/  FMUL R126, R3, 1.4426950216293334961 ;  /* 0x3fb8aa3b037e7820 */ /* 0x000fe20000400000 */
[----:B------:R-:W-:Y:S01]  /*3b60*/  FSEL R3, R106, -INF , !P2 ;  /* 0xff8000006a037808 */ /* 0x000fe20005000000 */
[----:B------:R-:W-:Y:S01]  /*3b70*/  FMUL R29, R29, 1.4426950216293334961 ;  /* 0x3fb8aa3b1d1d7820 */ /* 0x000fe20000400000 */
[----:B------:R-:W-:Y:S01]  /*3b80*/  FSEL R26, R26, -INF , !P1 ;  /* 0xff8000001a1a7808 */ /* 0x000fe20004800000 */
[----:B------:R-:W-:Y:S01]  /*3b90*/  FMUL R27, R110, c[0x0][0x188] ;  /* 0x000062006e1b7a20 */ /* 0x000fe20000400000 */
[----:B------:R-:W-:Y:S01]  /*3ba0*/  FMNMX R4, R3, R4, !PT ;  /* 0x0000000403047209 */ /* 0x000fe20007800000 */
[----:B------:R0:W-:Y:S03]  /*3bb0*/  MUFU.EX2 R156, R29 ;  /* 0x0000001d009c7308 */ /* 0x0001e60000000800 */
[----:B------:R-:W-:-:S02]  /*3bc0*/  FSEL R27, R27, -INF , !P4 ;  /* 0xff8000001b1b7808 */ /* 0x000fc40006000000 */
[----:B------:R-:W-:Y:S01]  /*3bd0*/  FMNMX R4, R26, R4, !PT ;  /* 0x000000041a047209 */ /* 0x000fe20007800000 */
[----:B0-----:R-:W-:-:S03]  /*3be0*/  FMUL R29, R111, c[0x0][0x188] ;  /* 0x000062006f1d7a20 */ /* 0x001fc60000400000 */
[----:B------:R-:W-:Y:S01]  /*3bf0*/  FMNMX R4, R27, R4, !PT ;  /* 0x000000041b047209 */ /* 0x000fe20007800000 */
[----:B------:R-:W-:Y:S01]  /*3c00*/  FADD R8, R8, -R13 ;  /* 0x8000000d08087221 */ /* 0x000fe20000000000 */
[----:B------:R-:W-:-:S03]  /*3c10*/  FSEL R29, R29, -INF , P0 ;  /* 0xff8000001d1d7808 */ /* 0x000fc60000000000 */
[----:B------:R-:W-:Y:S01]  /*3c20*/  FMUL R8, R8, 1.4426950216293334961 ;  /* 0x3fb8aa3b08087820 */ /* 0x000fe20000400000 */
[----:B------:R-:W-:-:S03]  /*3c30*/  FMNMX R4, R29, R4, !PT ;  /* 0x000000041d047209 */ /* 0x000fc60007800000 */
[----:B------:R0:W-:Y:S02]  /*3c40*/  MUFU.EX2 R162, R8 ;  /* 0x0000000800a27308 */ /* 0x0001e40000000800 */
[----:B0-----:R-:W0:Y:S01]  /*3c50*/  SHFL.BFLY PT, R8, R4, 0x2, 0x1f ;  /* 0x0c401f0004087f89 */ /* 0x001e2200000e0000 */
[--C-:B------:R-:W-:Y:S01]  /*3c60*/  FADD R6, R6, -R13.reuse ;  /* 0x8000000d06067221 */ /* 0x100fe20000000000 */
[----:B------:R-:W-:Y:S02]  /*3c70*/  LOP3.LUT R114, R17, 0x20, RZ, 0x3c, !PT ;  /* 0x0000002011727812 */ /* 0x000fe400078e3cff */
[----:B-----5:R-:W-:Y:S01]  /*3c80*/  STS.U16 [R115+0x900], R151 ;  /* 0x0009009773007388 */ /* 0x020fe20000000400 */
[----:B------:R-:W-:Y:S02]  /*3c90*/  FADD R9, R9, -R13 ;  /* 0x8000000d09097221 */ /* 0x000fe40000000000 */
[----:B------:R-:W-:Y:S01]  /*3ca0*/  FMUL R6, R6, 1.4426950216293334961 ;  /* 0x3fb8aa3b06067820 */ /* 0x000fe20000400000 */
[----:B------:R-:W-:Y:S04]  /*3cb0*/  STS.U16 [R115+0x1100], R181 ;  /* 0x001100b573007388 */ /* 0x000fe80000000400 */
[----:B------:R1:W-:Y:S01]  /*3cc0*/  STS.U16 [R115+0x1900], R210 ;  /* 0x001900d273007388 */ /* 0x0003e20000000400 */
[----:B------:R-:W-:Y:S01]  /*3cd0*/  FMUL R9, R9, 1.4426950216293334961 ;  /* 0x3fb8aa3b09097820 */ /* 0x000fe20000400000 */
[----:B------:R0:W-:Y:S02]  /*3ce0*/  MUFU.EX2 R24, R6 ;  /* 0x0000000600187308 */ /* 0x0001e40000000800 */
[----:B------:R-:W-:Y:S01]  /*3cf0*/  STS.U16 [R114+0x200], R174 ;  /* 0x000200ae72007388 */ /* 0x000fe20000000400 */
[----:B------:R-:W-:-:S03]  /*3d00*/  LOP3.LUT R103, R17, 0x40, RZ, 0x3c, !PT ;  /* 0x0000004011677812 */ /* 0x000fc600078e3cff */
[----:B------:R-:W-:Y:S01]  /*3d10*/  STS.U16 [R114+0xa00], R172 ;  /* 0x000a00ac72007388 */ /* 0x000fe20000000400 */
[----:B-1----:R-:W-:-:S03]  /*3d20*/  LOP3.LUT R115, R17, 0x30, RZ, 0x3c, !PT ;  /* 0x0000003011737812 */ /* 0x002fc600078e3cff */
[----:B------:R-:W-:Y:S01]  /*3d30*/  STS.U16 [R114+0x1200], R176 ;  /* 0x001200b072007388 */ /* 0x000fe20000000400 */
[----:B0-----:R-:W-:-:S03]  /*3d40*/  FMNMX R6, R4, R8, !PT ;  /* 0x0000000804067209 */ /* 0x001fc60007800000 */
[----:B------:R-:W-:Y:S01]  /*3d50*/  STS.U16 [R114+0x1a00], R211 ;  /* 0x001a00d372007388 */ /* 0x000fe20000000400 */
[----:B------:R0:W-:Y:S03]  /*3d60*/  MUFU.EX2 R160, R9 ;  /* 0x0000000900a07308 */ /* 0x0001e60000000800 */
[----:B------:R-:W-:Y:S01]  /*3d70*/  STS.U16 [R115+0x300], R171 ;  /* 0x000300ab73007388 */ /* 0x000fe20000000400 */
[----:B------:R-:W-:-:S03]  /*3d80*/  LOP3.LUT R102, R17, 0x50, RZ, 0x3c, !PT ;  /* 0x0000005011667812 */ /* 0x000fc600078e3cff */
[----:B------:R-:W-:Y:S04]  /*3d90*/  STS.U16 [R115+0xb00], R109 ;  /* 0x000b006d73007388 */ /* 0x000fe80000000400 */
[----:B------:R-:W-:Y:S04]  /*3da0*/  STS.U16 [R115+0x1300], R177 ;  /* 0x001300b173007388 */ /* 0x000fe80000000400 */
[----:B------:R-:W-:Y:S04]  /*3db0*/  STS.U16 [R115+0x1b00], R215 ;  /* 0x001b00d773007388 */ /* 0x000fe80000000400 */
[----:B0-----:R-:W0:Y:S04]  /*3dc0*/  SHFL.BFLY PT, R9, R6, 0x1, 0x1f ;  /* 0x0c201f0006097f89 */ /* 0x001e2800000e0000 */
[----:B------:R-:W-:Y:S04]  /*3dd0*/  STS.U16 [R103+0x400], R108 ;  /* 0x0004006c67007388 */ /* 0x000fe80000000400 */
[----:B------:R-:W-:Y:S04]  /*3de0*/  STS.U16 [R103+0xc00], R167 ;  /* 0x000c00a767007388 */ /* 0x000fe80000000400 */
[----:B------:R-:W-:Y:S04]  /*3df0*/  STS.U16 [R103+0x1400], R179 ;  /* 0x001400b367007388 */ /* 0x000fe80000000400 */
[----:B------:R1:W-:Y:S04]  /*3e00*/  STS.U16 [R103+0x1c00], R214 ;  /* 0x001c00d667007388 */ /* 0x0003e80000000400 */
[----:B------:R-:W-:Y:S04]  /*3e10*/  STS.U16 [R102+0x500], R100 ;  /* 0x0005006466007388 */ /* 0x000fe80000000400 */
[----:B------:R-:W-:Y:S01]  /*3e20*/  STS.U16 [R102+0xd00], R101 ;  /* 0x000d006566007388 */ /* 0x000fe20000000400 */
[----:B-1----:R-:W-:-:S03]  /*3e30*/  LOP3.LUT R103, R17, 0x60, RZ, 0x3c, !PT ;  /* 0x0000006011677812 */ /* 0x002fc600078e3cff */
[----:B------:R-:W-:Y:S04]  /*3e40*/  STS.U16 [R102+0x1500], R180 ;  /* 0x001500b466007388 */ /* 0x000fe80000000400 */
[----:B------:R1:W-:Y:S04]  /*3e50*/  STS.U16 [R102+0x1d00], R216 ;  /* 0x001d00d866007388 */ /* 0x0003e80000000400 */
[----:B------:R-:W-:Y:S04]  /*3e60*/  STS.U16 [R103+0x600], R83 ;  /* 0x0006005367007388 */ /* 0x000fe80000000400 */
[----:B------:R-:W-:Y:S01]  /*3e70*/  STS.U16 [R103+0xe00], R86 ;  /* 0x000e005667007388 */ /* 0x000fe20000000400 */
[----:B-1----:R-:W-:-:S03]  /*3e80*/  LOP3.LUT R102, R17, 0x70, RZ, 0x3c, !PT ;  /* 0x0000007011667812 */ /* 0x002fc600078e3cff */
[----:B------:R-:W-:Y:S01]  /*3e90*/  STS.U16 [R103+0x1600], R182 ;  /* 0x001600b667007388 */ /* 0x000fe20000000400 */
[----:B------:R-:W-:-:S03]  /*3ea0*/  FADD R16, R16, -R13 ;  /* 0x8000000d10107221 */ /* 0x000fc60000000000 */
[----:B------:R-:W-:Y:S04]  /*3eb0*/  STS.U16 [R103+0x1e00], R217 ;  /* 0x001e00d967007388 */ /* 0x000fe80000000400 */
[----:B------:R-:W-:Y:S04]  /*3ec0*/  STS.U16 [R102+0x700], R82 ;  /* 0x0007005266007388 */ /* 0x000fe80000000400 */
[----:B------:R-:W-:Y:S04]  /*3ed0*/  STS.U16 [R102+0xf00], R87 ;  /* 0x000f005766007388 */ /* 0x000fe80000000400 */
[----:B------:R-:W-:Y:S01]  /*3ee0*/  STS.U16 [R102+0x1700], R183 ;  /* 0x001700b766007388 */ /* 0x000fe20000000400 */
[----:B------:R-:W-:-:S03]  /*3ef0*/  FMUL R16, R16, 1.4426950216293334961 ;  /* 0x3fb8aa3b10107820 */ /* 0x000fc60000400000 */
[----:B------:R-:W-:Y:S01]  /*3f00*/  STS.U16 [R102+0x1f00], R178 ;  /* 0x001f00b266007388 */ /* 0x000fe20000000400 */
[----:B------:R0:W-:Y:S02]  /*3f10*/  MUFU.EX2 R159, R16 ;  /* 0x00000010009f7308 */ /* 0x0001e40000000800 */
[----:B0-----:R-:W-:Y:S01]  /*3f20*/  FMNMX R16, R6, R9, !PT ;  /* 0x0000000906107209 */ /* 0x001fe20007800000 */
[----:B------:R-:W-:-:S03]  /*3f30*/  FADD R6, -R13, R14 ;  /* 0x0000000e0d067221 */ /* 0x000fc60000000100 */
[----:B------:R-:W-:Y:S01]  /*3f40*/  FMNMX R16, R16, R20, !PT ;  /* 0x0000001410107209 */ /* 0x000fe20007800000 */
[----:B------:R-:W-:Y:S02]  /*3f50*/  FMUL R6, R6, 1.4426950216293334961 ;  /* 0x3fb8aa3b06067820 */ /* 0x000fe40000400000 */
[----:B------:R-:W-:Y:S02]  /*3f60*/  FADD R165, R165, -R13 ;  /* 0x8000000da5a57221 */ /* 0x000fe40000000000 */
[--C-:B------:R-:W-:Y:S02]  /*3f70*/  FADD R100, R22, -R16.reuse ;  /* 0x8000001016647221 */ /* 0x100fe40000000000 */
[----:B------:R0:W1:Y:S01]  /*3f80*/  MUFU.EX2 R22, R6 ;  /* 0x0000000600167308 */ /* 0x0000620000000800 */
[--C-:B------:R-:W-:Y:S02]  /*3f90*/  FADD R164, R164, -R16.reuse ;  /* 0x80000010a4a47221 */ /* 0x100fe40000000000 */
[----:B------:R-:W-:-:S02]  /*3fa0*/  FADD R81, R81, -R16 ;  /* 0x8000001051517221 */ /* 0x000fc40000000000 */
[----:B------:R-:W-:Y:S02]  /*3fb0*/  FMUL R134, R165, 1.4426950216293334961 ;  /* 0x3fb8aa3ba5867820 */ /* 0x000fe40000400000 */
[----:B0-----:R-:W-:Y:S02]  /*3fc0*/  FADD R6, -R16, R20 ;  /* 0x0000001410067221 */ /* 0x001fe40000000100 */
[----:B------:R-:W-:Y:S02]  /*3fd0*/  FMUL R165, R164, 1.4426950216293334961 ;  /* 0x3fb8aa3ba4a57820 */ /* 0x000fe40000400000 */
[----:B------:R-:W-:Y:S02]  /*3fe0*/  FMUL R20, R6, 1.4426950216293334961 ;  /* 0x3fb8aa3b06147820 */ /* 0x000fe40000400000 */
[----:B------:R-:W-:Y:S01]  /*3ff0*/  FMUL R135, R100, 1.4426950216293334961 ;  /* 0x3fb8aa3b64877820 */ /* 0x000fe20000400000 */
[----:B------:R-:W-:Y:S01]  /*4000*/  BAR.SYNC.DEFER_BLOCKING 0x0 ;  /* 0x0000000000007b1d */ /* 0x000fe20000010000 */
[----:B------:R-:W-:-:S02]  /*4010*/  FMUL R164, R81, 1.4426950216293334961 ;  /* 0x3fb8aa3b51a47820 */ /* 0x000fc40000400000 */
[----:B------:R-:W-:Y:S02]  /*4020*/  FADD R6, R80, -R16 ;  /* 0x8000001050067221 */ /* 0x000fe40000000000 */
[----:B------:R-:W-:-:S04]  /*4030*/  FADD R163, R163, -R13 ;  /* 0x8000000da3a37221 */ /* 0x000fc80000000000 */
[----:B------:R-:W-:Y:S02]  /*4040*/  FMUL R5, R163, 1.4426950216293334961 ;  /* 0x3fb8aa3ba3057820 */ /* 0x000fe40000400000 */
[----:B------:R-:W-:Y:S01]  /*4050*/  FMUL R163, R6, 1.4426950216293334961 ;  /* 0x3fb8aa3b06a37820 */ /* 0x000fe20000400000 */
[----:B------:R-:W0:Y:S04]  /*4060*/  LDSM.16.M88.4 R100, [R18] ;  /* 0x000000001264783b */ /* 0x000e280000000200 */
[----:B------:R-:W2:Y:S01]  /*4070*/  LDSM.16.M88.4 R80, [R18+0x800] ;  /* 0x000800001250783b */ /* 0x000ea20000000200 */
[----:B------:R-:W-:Y:S01]  /*4080*/  MUFU.EX2 R135, R135 ;  /* 0x0000008700877308 */ /* 0x000fe20000000800 */
[--C-:B------:R-:W-:Y:S02]  /*4090*/  FADD R7, R7, -R13.reuse ;  /* 0x8000000d07077221 */ /* 0x100fe40000000000 */
[----:B------:R-:W-:-:S05]  /*40a0*/  FADD R112, R112, -R13 ;  /* 0x8000000d70707221 */ /* 0x000fca0000000000 */
[----:B------:R-:W-:Y:S01]  /*40b0*/  MUFU.EX2 R165, R165 ;  /* 0x000000a500a57308 */ /* 0x000fe20000000800 */
[----:B------:R-:W-:Y:S02]  /*40c0*/  FMUL R7, R7, 1.4426950216293334961 ;  /* 0x3fb8aa3b07077820 */ /* 0x000fe40000400000 */
[----:B------:R-:W-:-:S05]  /*40d0*/  FADD R113, R113, -R13 ;  /* 0x8000000d71717221 */ /* 0x000fca0000000000 */
[----:B------:R-:W-:Y:S01]  /*40e0*/  MUFU.EX2 R164, R164 ;  /* 0x000000a400a47308 */ /* 0x000fe20000000800 */
[----:B------:R-:W-:-:S07]  /*40f0*/  FADD R105, R105, -R13 ;  /* 0x8000000d69697221 */ /* 0x000fce0000000000 */
[----:B------:R-:W3:Y:S08]  /*4100*/  MUFU.EX2 R20, R20 ;  /* 0x0000001400147308 */ /* 0x000ef00000000800 */
[----:B------:R-:W4:Y:S01]  /*4110*/  MUFU.EX2 R163, R163 ;  /* 0x000000a300a37308 */ /* 0x000f220000000800 */
[--C-:B------:R-:W-:Y:S02]  /*4120*/  FADD R6, R84, -R13.reuse ;  /* 0x8000000d54067221 */ /* 0x100fe40000000000 */
[----:B------:R-:W-:-:S02]  /*4130*/  FADD R108, R85, -R13 ;  /* 0x8000000d556c7221 */ /* 0x000fc40000000000 */
[----:B------:R-:W5:Y:S01]  /*4140*/  LDSM.16.M88.4 R84, [R18+0x1000] ;  /* 0x001000001254783b */ /* 0x000f620000000200 */
[----:B------:R-:W-:Y:S02]  /*4150*/  FMUL R4, R113, 1.4426950216293334961 ;  /* 0x3fb8aa3b71047820 */ /* 0x000fe40000400000 */
[----:B------:R0:W-:Y:S01]  /*4160*/  MUFU.EX2 R25, R7 ;  /* 0x0000000700197308 */ /* 0x0001e20000000800 */
[--C-:B------:R-:W-:Y:S02]  /*4170*/  FADD R104, R104, -R13.reuse ;  /* 0x8000000d68687221 */ /* 0x100fe40000000000 */
[----:B------:R-:W-:Y:S02]  /*4180*/  FMUL R105, R105, 1.4426950216293334961 ;  /* 0x3fb8aa3b69697820 */ /* 0x000fe40000400000 */
[----:B------:R-:W-:Y:S02]  /*4190*/  FADD R158, R28, -R13 ;  /* 0x8000000d1c9e7221 */ /* 0x000fe40000000000 */
[----:B0-----:R-:W-:-:S02]  /*41a0*/  FMUL R7, R112, 1.4426950216293334961 ;  /* 0x3fb8aa3b70077820 */ /* 0x001fc40000400000 */
[----:B------:R-:W0:Y:S01]  /*41b0*/  LDSM.16.M88.4 R112, [R18+0x1800] ;  /* 0x001800001270783b */ /* 0x000e220000000200 */
[----:B------:R-:W-:Y:S01]  /*41c0*/  FMUL R28, R104, 1.4426950216293334961 ;  /* 0x3fb8aa3b681c7820 */ /* 0x000fe20000400000 */
[----:B------:R2:W-:Y:S01]  /*41d0*/  MUFU.EX2 R14, R105 ;  /* 0x00000069000e7308 */ /* 0x0005e20000000800 */
[----:B-1----:R-:W-:Y:S01]  /*41e0*/  FMUL R88, R22, R88 ;  /* 0x0000005816587220 */ /* 0x002fe20000400000 */
[----:B------:R-:W-:Y:S01]  /*41f0*/  F2FP.PACK_AB R104, R162, R161 ;  /* 0x000000a1a268723e */ /* 0x000fe200000000ff */
[----:B------:R-:W-:Y:S01]  /*4200*/  FMUL R89, R22, R89 ;  /* 0x0000005916597220 */ /* 0x000fe20000400000 */
[----:B------:R-:W-:Y:S01]  /*4210*/  F2FP.PACK_AB R106, R159, R160 ;  /* 0x000000a09f6a723e */ /* 0x000fe200000000ff */
[C---:B---3--:R-:W-:Y:S01]  /*4220*/  FMUL R90, R20.reuse, R90 ;  /* 0x0000005a145a7220 */ /* 0x048fe20000400000 */
[----:B----4-:R-:W-:Y:S01]  /*4230*/  F2FP.PACK_AB R107, R163, R164 ;  /* 0x000000a4a36b723e */ /* 0x010fe200000000ff */
[----:B------:R-:W-:Y:S01]  /*4240*/  FMUL R91, R20, R91 ;  /* 0x0000005b145b7220 */ /* 0x000fe20000400000 */
[----:B--2---:R-:W-:Y:S01]  /*4250*/  F2FP.PACK_AB R105, R165, R135 ;  /* 0x00000087a569723e */ /* 0x004fe200000000ff */
[----:B------:R-:W-:-:S02]  /*4260*/  FMUL R92, R22, R92 ;  /* 0x0000005c165c7220 */ /* 0x000fc40000400000 */
[----:B------:R-:W-:Y:S02]  /*4270*/  FMUL R93, R22, R93 ;  /* 0x0000005d165d7220 */ /* 0x000fe40000400000 */
[C---:B------:R-:W-:Y:S02]  /*4280*/  FMUL R94, R20.reuse, R94 ;  /* 0x0000005e145e7220 */ /* 0x040fe40000400000 */
[----:B------:R-:W-:Y:S01]  /*4290*/  FMUL R95, R20, R95 ;  /* 0x0000005f145f7220 */ /* 0x000fe20000400000 */
[----:B------:R-:W-:Y:S01]  /*42a0*/  HMMA.16816.F32 R88, R104, R100, R88 ;  /* 0x000000646858723c */ /* 0x000fe20000001858 */
[----:B------:R-:W-:Y:S02]  /*42b0*/  FMUL R108, R108, 1.4426950216293334961 ;  /* 0x3fb8aa3b6c6c7820 */ /* 0x000fe40000400000 */
[----:B------:R-:W-:Y:S02]  /*42c0*/  FADD R118, R118, -R13 ;  /* 0x8000000d76767221 */ /* 0x000fe40000000000 */
[----:B------:R-:W-:-:S02]  /*42d0*/  FADD R109, R120, -R16 ;  /* 0x80000010786d7221 */ /* 0x000fc40000000000 */
[--C-:B------:R-:W-:Y:S01]  /*42e0*/  FADD R100, R154, -R16.reuse ;  /* 0x800000109a647221 */ /* 0x100fe20000000000 */
[----:B------:R-:W-:Y:S01]  /*42f0*/  HMMA.16816.F32 R92, R104, R80, R92 ;  /* 0x00000050685c723c */ /* 0x000fe2000000185c */
[--C-:B------:R-:W-:Y:S01]  /*4300*/  FADD R101, R153, -R16.reuse ;  /* 0x8000001099657221 */ /* 0x100fe20000000000 */
[----:B------:R1:W-:Y:S01]  /*4310*/  MUFU.EX2 R120, R108 ;  /* 0x0000006c00787308 */ /* 0x0003e20000000800 */
[----:B------:R-:W-:Y:S02]  /*4320*/  FMUL R157, R157, 1.4426950216293334961 ;  /* 0x3fb8aa3b9d9d7820 */ /* 0x000fe40000400000 */
[----:B------:R-:W-:Y:S02]  /*4330*/  FMUL R158, R158, 1.4426950216293334961 ;  /* 0x3fb8aa3b9e9e7820 */ /* 0x000fe40000400000 */
[--C-:B------:R-:W-:Y:S02]  /*4340*/  FADD R80, R152, -R16.reuse ;  /* 0x8000001098507221 */ /* 0x100fe40000000000 */
[----:B------:R-:W-:-:S02]  /*4350*/  FADD R148, R148, -R16 ;  /* 0x8000001094947221 */ /* 0x000fc40000000000 */
[----:B------:R-:W-:Y:S02]  /*4360*/  FMUL R118, R118, 1.4426950216293334961 ;  /* 0x3fb8aa3b76767820 */ /* 0x000fe40000400000 */
[----:B-1----:R-:W-:Y:S02]  /*4370*/  FMUL R108, R109, 1.4426950216293334961 ;  /* 0x3fb8aa3b6d6c7820 */ /* 0x002fe40000400000 */
[----:B------:R-:W-:Y:S02]  /*4380*/  FMUL R100, R100, 1.4426950216293334961 ;  /* 0x3fb8aa3b64647820 */ /* 0x000fe40000400000 */
[----:B------:R-:W-:Y:S02]  /*4390*/  FMUL R101, R101, 1.4426950216293334961 ;  /* 0x3fb8aa3b65657820 */ /* 0x000fe40000400000 */
[----:B------:R-:W-:Y:S01]  /*43a0*/  FMUL R80, R80, 1.4426950216293334961 ;  /* 0x3fb8aa3b50507820 */ /* 0x000fe20000400000 */
[----:B------:R-:W-:Y:S01]  /*43b0*/  MUFU.EX2 R157, R157 ;  /* 0x0000009d009d7308 */ /* 0x000fe20000000800 */
[----:B------:R-:W-:-:S07]  /*43c0*/  FMUL R81, R148, 1.4426950216293334961 ;  /* 0x3fb8aa3b94517820 */ /* 0x000fce0000400000 */
[----:B------:R-:W1:Y:S08]  /*43d0*/  MUFU.EX2 R158, R158 ;  /* 0x0000009e009e7308 */ /* 0x000e700000000800 */
[----:B------:R-:W-:Y:S08]  /*43e0*/  MUFU.EX2 R150, R118 ;  /* 0x0000007600967308 */ /* 0x000ff00000000800 */
[----:B------:R-:W-:Y:S08]  /*43f0*/  MUFU.EX2 R154, R108 ;  /* 0x0000006c009a7308 */ /* 0x000ff00000000800 */
[----:B------:R-:W2:Y:S08]  /*4400*/  MUFU.EX2 R153, R100 ;  /* 0x0000006400997308 */ /* 0x000eb00000000800 */
[----:B------:R-:W-:Y:S08]  /*4410*/  MUFU.EX2 R152, R101 ;  /* 0x0000006500987308 */ /* 0x000ff00000000800 */
[----:B------:R3:W4:Y:S01]  /*4420*/  MUFU.EX2 R148, R80 ;  /* 0x0000005000947308 */ /* 0x0007220000000800 */
[----:B------:R-:W-:-:S02]  /*4430*/  FMUL R76, R22, R76 ;  /* 0x0000004c164c7220 */ /* 0x000fc40000400000 */
[----:B------:R-:W-:Y:S02]  /*4440*/  FMUL R77, R22, R77 ;  /* 0x0000004d164d7220 */ /* 0x000fe40000400000 */
[C---:B------:R-:W-:Y:S02]  /*4450*/  FMUL R78, R20.reuse, R78 ;  /* 0x0000004e144e7220 */ /* 0x040fe40000400000 */
[----:B------:R-:W-:Y:S02]  /*4460*/  FMUL R79, R20, R79 ;  /* 0x0000004f144f7220 */ /* 0x000fe40000400000 */
[C---:B------:R-:W-:Y:S02]  /*4470*/  FMUL R96, R22.reuse, R96 ;  /* 0x0000006016607220 */ /* 0x040fe40000400000 */
[----:B------:R-:W-:Y:S02]  /*4480*/  FMUL R97, R22, R97 ;  /* 0x0000006116617220 */ /* 0x000fe40000400000 */
[----:B------:R-:W-:-:S02]  /*4490*/  FMUL R98, R20, R98 ;  /* 0x0000006214627220 */ /* 0x000fc40000400000 */
[----:B------:R-:W-:Y:S02]  /*44a0*/  FMUL R99, R20, R99 ;  /* 0x0000006314637220 */ /* 0x000fe40000400000 */
[----:B---3--:R-:W-:Y:S01]  /*44b0*/  FADD R80, R143, -R16 ;  /* 0x800000108f507221 */ /* 0x008fe20000000000 */
[----:B-1----:R-:W-:Y:S01]  /*44c0*/  F2FP.PACK_AB R108, R158, R157 ;  /* 0x0000009d9e6c723e */ /* 0x002fe200000000ff */
[----:B------:R-:W-:Y:S01]  /*44d0*/  FADD R8, R166, -R13 ;  /* 0x8000000da6087221 */ /* 0x000fe20000000000 */
[----:B--2---:R-:W-:Y:S01]  /*44e0*/  F2FP.PACK_AB R109, R153, R154 ;  /* 0x0000009a996d723e */ /* 0x004fe200000000ff */
[----:B------:R-:W-:Y:S01]  /*44f0*/  FMUL R80, R80, 1.4426950216293334961 ;  /* 0x3fb8aa3b50507820 */ /* 0x000fe20000400000 */
[----:B------:R-:W-:Y:S01]  /*4500*/  F2FP.PACK_AB R110, R150, R156 ;  /* 0x0000009c966e723e */ /* 0x000fe200000000ff */
[----:B-----5:R-:W-:Y:S01]  /*4510*/  HMMA.16816.F32 R76, R104, R84, R76 ;  /* 0x00000054684c723c */ /* 0x020fe2000000184c */
[----:B----4-:R-:W-:Y:S02]  /*4520*/  F2FP.PACK_AB R111, R148, R152 ;  /* 0x00000098946f723e */ /* 0x010fe400000000ff */
[----:B------:R-:W-:-:S05]  /*4530*/  LOP3.LUT R166, R18, 0x40, RZ, 0x3c, !PT ;  /* 0x0000004012a67812 */ /* 0x000fca00078e3cff */
[----:B0-----:R-:W-:Y:S01]  /*4540*/  HMMA.16816.F32 R104, R104, R112, R96 ;  /* 0x000000706868723c */ /* 0x001fe20000001860 */
[----:B------:R0:W-:Y:S01]  /*4550*/  MUFU.EX2 R112, R80 ;  /* 0x0000005000707308 */ /* 0x0001e20000000800 */
[----:B------:R-:W1:Y:S06]  /*4560*/  LDSM.16.M88.4 R96, [R166] ;  /* 0x00000000a660783b */ /* 0x000e6c0000000200 */
[----:B------:R-:W-:Y:S01]  /*4570*/  HMMA.16816.F32 R100, R108, R102, R88 ;  /* 0x000000666c64723c */ /* 0x000fe20000001858 */
[----:B------:R2:W-:Y:S01]  /*4580*/  MUFU.EX2 R143, R81 ;  /* 0x00000051008f7308 */ /* 0x0005e20000000800 */
[----:B0-----:R-:W-:Y:S01]  /*4590*/  FADD R80, R139, -R16 ;  /* 0x800000108b507221 */ /* 0x001fe20000000000 */
[----:B------:R-:W0:Y:S01]  /*45a0*/  LDSM.16.M88.4 R88, [R166+0x800] ;  /* 0x00080000a658783b */ /* 0x000e220000000200 */
[----:B------:R-:W-:-:S02]  /*45b0*/  FADD R141, R141, -R13 ;  /* 0x8000000d8d8d7221 */ /* 0x000fc40000000000 */
[----:B--2---:R-:W-:Y:S02]  /*45c0*/  FMUL R81, R80, 1.4426950216293334961 ;  /* 0x3fb8aa3b50517820 */ /* 0x004fe40000400000 */
[--C-:B------:R-:W-:Y:S01]  /*45d0*/  FADD R80, R138, -R16.reuse ;  /* 0x800000108a507221 */ /* 0x100fe20000000000 */
[----:B------:R-:W-:Y:S01]  /*45e0*/  HMMA.16816.F32 R92, R108, R82, R92 ;  /* 0x000000526c5c723c */ /* 0x000fe2000000185c */
[----:B------:R-:W-:Y:S01]  /*45f0*/  FADD R165, R135, R165 ;  /* 0x000000a587a57221 */ /* 0x000fe20000000000 */
[----:B------:R2:W-:Y:S01]  /*4600*/  MUFU.EX2 R138, R81 ;  /* 0x00000051008a7308 */ /* 0x0005e20000000800 */
[----:B------:R-:W-:Y:S02]  /*4610*/  FADD R119, R119, -R13 ;  /* 0x8000000d77777221 */ /* 0x000fe40000000000 */
[----:B------:R-:W-:Y:S02]  /*4620*/  FADD R142, R142, -R16 ;  /* 0x800000108e8e7221 */ /* 0x000fe40000000000 */
[----:B------:R-:W-:-:S02]  /*4630*/  FMUL R135, R80, 1.4426950216293334961 ;  /* 0x3fb8aa3b50877820 */ /* 0x000fc40000400000 */
[----:B------:R-:W-:Y:S01]  /*4640*/  FMUL R141, R141, 1.4426950216293334961 ;  /* 0x3fb8aa3b8d8d7820 */ /* 0x000fe20000400000 */
[----:B--2---:R-:W2:Y:S01]  /*4650*/  LDSM.16.M88.4 R80, [R166+0x1000] ;  /* 0x00100000a650783b */ /* 0x004ea20000000200 */
[----:B------:R-:W-:Y:S02]  /*4660*/  FMUL R119, R119, 1.4426950216293334961 ;  /* 0x3fb8aa3b77777820 */ /* 0x000fe40000400000 */
[----:B------:R-:W-:Y:S02]  /*4670*/  FMUL R142, R142, 1.4426950216293334961 ;  /* 0x3fb8aa3b8e8e7820 */ /* 0x000fe40000400000 */
[----:B------:R-:W-:Y:S01]  /*4680*/  MUFU.EX2 R141, R141 ;  /* 0x0000008d008d7308 */ /* 0x000fe20000000800 */
[----:B------:R-:W-:Y:S01]  /*4690*/  HMMA.16816.F32 R84, R108, R86, R76 ;  /* 0x000000566c54723c */ /* 0x000fe2000000184c */
[----:B------:R-:W3:Y:S06]  /*46a0*/  LDSM.16.M88.4 R76, [R166+0x1800] ;  /* 0x00180000a64c783b */ /* 0x000eec0000000200 */
[----:B------:R-:W4:Y:S01]  /*46b0*/  MUFU.EX2 R151, R119 ;  /* 0x0000007700977308 */ /* 0x000f220000000800 */
[----:B------:R-:W-:-:S07]  /*46c0*/  FADD R161, R161, R162 ;  /* 0x000000a2a1a17221 */ /* 0x000fce0000000000 */
[----:B------:R-:W5:Y:S01]  /*46d0*/  MUFU.EX2 R139, R142 ;  /* 0x0000008e008b7308 */ /* 0x000f620000000800 */
[----:B------:R-:W-:Y:S02]  /*46e0*/  FADD R161, R160, R161 ;  /* 0x000000a1a0a17221 */ /* 0x000fe40000000000 */
[----:B------:R-:W-:Y:S01]  /*46f0*/  FADD R165, R164, R165 ;  /* 0x000000a5a4a57221 */ /* 0x000fe20000000000 */
[----:B------:R-:W-:Y:S01]  /*4700*/  HMMA.16816.F32 R108, R108, R114, R104 ;  /* 0x000000726c6c723c */ /* 0x000fe20000001868 */
[--C-:B------:R-:W-:Y:S02]  /*4710*/  FADD R133, R168, -R13.reuse ;  /* 0x8000000da8857221 */ /* 0x100fe40000000000 */
[----:B------:R-:W-:Y:S02]  /*4720*/  FADD R125, R124, -R13 ;  /* 0x8000000d7c7d7221 */ /* 0x000fe40000000000 */
[--C-:B------:R-:W-:Y:S02]  /*4730*/  FADD R137, R137, -R16.reuse ;  /* 0x8000001089897221 */ /* 0x100fe40000000000 */
[--C-:B------:R-:W-:Y:S01]  /*4740*/  FADD R136, R136, -R16.reuse ;  /* 0x8000001088887221 */ /* 0x100fe20000000000 */
[----:B----4-:R-:W-:Y:S01]  /*4750*/  F2FP.PACK_AB R104, R147, R151 ;  /* 0x000000979368723e */ /* 0x010fe200000000ff */
[----:B------:R-:W-:Y:S01]  /*4760*/  FADD R159, R159, R161 ;  /* 0x000000a19f9f7221 */ /* 0x000fe20000000000 */
[----:B------:R-:W-:Y:S01]  /*4770*/  F2FP.PACK_AB R105, R112, R143 ;  /* 0x0000008f7069723e */ /* 0x000fe200000000ff */
[----:B------:R-:W-:Y:S01]  /*4780*/  FADD R163, R163, R165 ;  /* 0x000000a5a3a37221 */ /* 0x000fe20000000000 */
[----:B------:R-:W-:Y:S01]  /*4790*/  F2FP.PACK_AB R106, R141, R145 ;  /* 0x000000918d6a723e */ /* 0x000fe200000000ff */
[----:B------:R-:W-:Y:S01]  /*47a0*/  FADD R113, R128, -R16 ;  /* 0x8000001080717221 */ /* 0x000fe20000000000 */
[----:B-----5:R-:W-:Y:S01]  /*47b0*/  F2FP.PACK_AB R107, R138, R139 ;  /* 0x0000008b8a6b723e */ /* 0x020fe200000000ff */
[----:B------:R-:W-:-:S02]  /*47c0*/  FMUL R133, R133, 1.4426950216293334961 ;  /* 0x3fb8aa3b85857820 */ /* 0x000fc40000400000 */
[----:B------:R-:W-:Y:S02]  /*47d0*/  FMUL R131, R131, 1.4426950216293334961 ;  /* 0x3fb8aa3b83837820 */ /* 0x000fe40000400000 */
[----:B------:R-:W-:Y:S02]  /*47e0*/  FMUL R125, R125, 1.4426950216293334961 ;  /* 0x3fb8aa3b7d7d7820 */ /* 0x000fe40000400000 */
[----:B------:R-:W-:Y:S02]  /*47f0*/  FMUL R137, R137, 1.4426950216293334961 ;  /* 0x3fb8aa3b89897820 */ /* 0x000fe40000400000 */
[----:B------:R-:W-:Y:S02]  /*4800*/  FMUL R136, R136, 1.4426950216293334961 ;  /* 0x3fb8aa3b88887820 */ /* 0x000fe40000400000 */
[----:B------:R-:W-:Y:S02]  /*4810*/  FADD R159, R157, R159 ;  /* 0x0000009f9d9f7221 */ /* 0x000fe40000000000 */
[----:B------:R-:W-:-:S02]  /*4820*/  FADD R163, R154, R163 ;  /* 0x000000a39aa37221 */ /* 0x000fc40000000000 */
[----:B------:R-:W-:Y:S01]  /*4830*/  FMUL R113, R113, 1.4426950216293334961 ;  /* 0x3fb8aa3b71717820 */ /* 0x000fe20000400000 */
[----:B------:R-:W-:Y:S01]  /*4840*/  MUFU.EX2 R128, R137 ;  /* 0x0000008900807308 */ /* 0x000fe20000000800 */
[----:B------:R-:W-:Y:S01]  /*4850*/  FADD R158, R158, R159 ;  /* 0x0000009f9e9e7221 */ /* 0x000fe20000000000 */
[----:B-1----:R-:W-:Y:S01]  /*4860*/  HMMA.16816.F32 R100, R104, R96, R100 ;  /* 0x000000606864723c */ /* 0x002fe20000001864 */
[----:B------:R-:W-:Y:S02]  /*4870*/  FADD R163, R153, R163 ;  /* 0x000000a399a37221 */ /* 0x000fe40000000000 */
[----:B------:R-:W-:-:S03]  /*4880*/  FADD R158, R156, R158 ;  /* 0x0000009e9c9e7221 */ /* 0x000fc60000000000 */
[----:B------:R-:W-:Y:S02]  /*4890*/  MUFU.EX2 R134, R134 ;  /* 0x0000008600867308 */ /* 0x000fe40000000800 */
[----:B0-----:R-:W-:Y:S01]  /*48a0*/  HMMA.16816.F32 R92, R104, R88, R92 ;  /* 0x00000058685c723c */ /* 0x001fe2000000185c */
[----:B------:R-:W-:-:S05]  /*48b0*/  FADD R152, R152, R163 ;  /* 0x000000a398987221 */ /* 0x000fca0000000000 */
[----:B------:R-:W-:Y:S01]  /*48c0*/  MUFU.EX2 R133, R133 ;  /* 0x0000008500857308 */ /* 0x000fe20000000800 */
[----:B------:R-:W-:-:S07]  /*48d0*/  FADD R158, R150, R158 ;  /* 0x0000009e969e7221 */ /* 0x000fce0000000000 */
[----:B------:R-:W-:Y:S01]  /*48e0*/  MUFU.EX2 R131, R131 ;  /* 0x0000008300837308 */ /* 0x000fe20000000800 */
[----:B------:R-:W-:-:S07]  /*48f0*/  FADD R152, R148, R152 ;  /* 0x0000009894987221 */ /* 0x000fce0000000000 */
[----:B------:R-:W-:Y:S08]  /*4900*/  MUFU.EX2 R125, R125 ;  /* 0x0000007d007d7308 */ /* 0x000ff00000000800 */
[----:B------:R-:W0:Y:S08]  /*4910*/  MUFU.EX2 R135, R135 ;  /* 0x0000008700877308 */ /* 0x000e300000000800 */
[----:B------:R0:W-:Y:S08]  /*4920*/  MUFU.EX2 R137, R113 ;  /* 0x0000007100897308 */ /* 0x0001f00000000800 */
[----:B------:R-:W1:Y:S01]  /*4930*/  MUFU.EX2 R136, R136 ;  /* 0x0000008800887308 */ /* 0x000e620000000800 */
[----:B--2---:R-:W-:Y:S01]  /*4940*/  HMMA.16816.F32 R84, R104, R80, R84 ;  /* 0x000000506854723c */ /* 0x004fe20000001854 */
[----:B------:R-:W-:-:S06]  /*4950*/  FADD R158, R151, R158 ;  /* 0x0000009e979e7221 */ /* 0x000fcc0000000000 */
[----:B------:R-:W-:Y:S02]  /*4960*/  FADD R80, R146, -R16 ;  /* 0x8000001092507221 */ /* 0x000fe40000000000 */
[----:B------:R-:W-:Y:S02]  /*4970*/  FADD R81, R143, R152 ;  /* 0x000000988f517221 */ /* 0x000fe40000000000 */
[----:B------:R-:W-:Y:S01]  /*4980*/  FMUL R143, R80, 1.4426950216293334961 ;  /* 0x3fb8aa3b508f7820 */ /* 0x000fe20000400000 */
[----:B0-----:R-:W-:Y:S01]  /*4990*/  F2FP.PACK_AB R113, R128, R135 ;  /* 0x000000878071723e */ /* 0x001fe200000000ff */
[----:B------:R-:W-:Y:S01]  /*49a0*/  FADD R158, R147, R158 ;  /* 0x0000009e939e7221 */ /* 0x000fe20000000000 */
[----:B------:R-:W-:Y:S01]  /*49b0*/  F2FP.PACK_AB R114, R125, R131 ;  /* 0x000000837d72723e */ /* 0x000fe200000000ff */
[----:B------:R-:W-:Y:S01]  /*49c0*/  FADD R80, R112, R81 ;  /* 0x0000005170507221 */ /* 0x000fe20000000000 */
[----:B------:R-:W-:Y:S02]  /*49d0*/  F2FP.PACK_AB R112, R133, R134 ;  /* 0x000000868570723e */ /* 0x000fe400000000ff */
[----:B-1----:R-:W-:Y:S01]  /*49e0*/  F2FP.PACK_AB R115, R136, R137 ;  /* 0x000000898873723e */ /* 0x002fe200000000ff */
[----:B---3--:R-:W-:Y:S01]  /*49f0*/  HMMA.16816.F32 R108, R104, R76, R108 ;  /* 0x0000004c686c723c */ /* 0x008fe2000000186c */
[----:B------:R-:W-:Y:S01]  /*4a00*/  FADD R158, R145, R158 ;  /* 0x0000009e919e7221 */ /* 0x000fe20000000000 */
[----:B------:R-:W0:Y:S01]  /*4a10*/  LDSM.16.M88.4 R104, [R18+0x80] ;  /* 0x000080001268783b */ /* 0x000e220000000200 */
[----:B------:R-:W-:-:S02]  /*4a20*/  FADD R155, R155, -R16 ;  /* 0x800000109b9b7221 */ /* 0x000fc40000000000 */
[----:B------:R-:W-:-:S03]  /*4a30*/  FADD R141, R141, R158 ;  /* 0x0000009e8d8d7221 */ /* 0x000fc60000000000 */
[C---:B------:R-:W-:Y:S01]  /*4a40*/  HMMA.16816.F32 R100, R112.reuse, R98, R100 ;  /* 0x000000627064723c */ /* 0x040fe20000001864 */
[----:B------:R-:W1:Y:S01]  /*4a50*/  LDSM.16.M88.4 R96, [R18+0x880] ;  /* 0x000880001260783b */ /* 0x000e620000000200 */
[----:B------:R-:W-:Y:S02]  /*4a60*/  FADD R139, R139, R80 ;  /* 0x000000508b8b7221 */ /* 0x000fe40000000000 */
[--C-:B------:R-:W-:Y:S02]  /*4a70*/  FADD R175, R175, -R13.reuse ;  /* 0x8000000dafaf7221 */ /* 0x100fe40000000000 */
[--C-:B------:R-:W-:Y:S02]  /*4a80*/  FADD R173, R173, -R13.reuse ;  /* 0x8000000dadad7221 */ /* 0x100fe40000000000 */
[----:B------:R-:W-:Y:S01]  /*4a90*/  HMMA.16816.F32 R92, R112, R90, R92 ;  /* 0x0000005a705c723c */ /* 0x000fe2000000185c */
[----:B------:R-:W2:Y:S01]  /*4aa0*/  LDSM.16.M88.4 R88, [R18+0x1080] ;  /* 0x001080001258783b */ /* 0x000ea20000000200 */
[----:B------:R-:W-:-:S02]  /*4ab0*/  FADD R169, R169, -R13 ;  /* 0x8000000da9a97221 */ /* 0x000fc40000000000 */
[----:B------:R-:W-:Y:S02]  /*4ac0*/  FMUL R142, R155, 1.4426950216293334961 ;  /* 0x3fb8aa3b9b8e7820 */ /* 0x000fe40000400000 */
[----:B------:R-:W-:Y:S02]  /*4ad0*/  FADD R80, R134, R141 ;  /* 0x0000008d86507221 */ /* 0x000fe40000000000 */
[--C-:B------:R-:W-:Y:S02]  /*4ae0*/  FADD R149, R149, -R16.reuse ;  /* 0x8000001095957221 */ /* 0x100fe40000000000 */
[----:B------:R-:W-:Y:S02]  /*4af0*/  FADD R144, R144, -R16 ;  /* 0x8000001090907221 */ /* 0x000fe40000000000 */
[----:B------:R-:W-:Y:S02]  /*4b00*/  FADD R138, R138, R139 ;  /* 0x0000008b8a8a7221 */ /* 0x000fe40000000000 */
[----:B------:R-:W-:-:S02]  /*4b10*/  FMUL R124, R175, 1.4426950216293334961 ;  /* 0x3fb8aa3baf7c7820 */ /* 0x000fc40000400000 */
[----:B------:R-:W-:Y:S02]  /*4b20*/  FMUL R118, R173, 1.4426950216293334961 ;  /* 0x3fb8aa3bad767820 */ /* 0x000fe40000400000 */
[----:B------:R-:W-:Y:S02]  /*4b30*/  FMUL R119, R169, 1.4426950216293334961 ;  /* 0x3fb8aa3ba9777820 */ /* 0x000fe40000400000 */
[----:B------:R-:W-:Y:S02]  /*4b40*/  FADD R76, R140, -R16 ;  /* 0x800000108c4c7221 */ /* 0x000fe40000000000 */
[----:B------:R-:W-:Y:S01]  /*4b50*/  FADD R80, R133, R80 ;  /* 0x0000005085507221 */ /* 0x000fe20000000000 */
[----:B------:R-:W3:Y:S01]  /*4b60*/  MUFU.EX2 R142, R142 ;  /* 0x0000008e008e7308 */ /* 0x000ee20000000800 */
[----:B------:R-:W-:Y:S02]  /*4b70*/  FMUL R149, R149, 1.4426950216293334961 ;  /* 0x3fb8aa3b95957820 */ /* 0x000fe40000400000 */
[----:B------:R-:W-:-:S02]  /*4b80*/  FMUL R144, R144, 1.4426950216293334961 ;  /* 0x3fb8aa3b90907820 */ /* 0x000fc40000400000 */
[----:B------:R-:W-:Y:S01]  /*4b90*/  FADD R135, R135, R138 ;  /* 0x0000008a87877221 */ /* 0x000fe20000000000 */
[----:B------:R-:W-:Y:S01]  /*4ba0*/  HMMA.16816.F32 R84, R112, R82, R84 ;  /* 0x000000527054723c */ /* 0x000fe20000001854 */
[----:B------:R-:W-:Y:S01]  /*4bb0*/  FMUL R77, R76, 1.4426950216293334961 ;  /* 0x3fb8aa3b4c4d7820 */ /* 0x000fe20000400000 */
[----:B------:R-:W4:Y:S01]  /*4bc0*/  MUFU.EX2 R126, R126 ;  /* 0x0000007e007e7308 */ /* 0x000f220000000800 */
[----:B------:R-:W-:Y:S02]  /*4bd0*/  FADD R76, R132, -R16 ;  /* 0x80000010844c7221 */ /* 0x000fe40000000000 */
[----:B------:R-:W-:Y:S02]  /*4be0*/  FADD R138, R131, R80 ;  /* 0x00000050838a7221 */ /* 0x000fe40000000000 */
[----:B------:R-:W-:Y:S01]  /*4bf0*/  FADD R128, R128, R135 ;  /* 0x0000008780807221 */ /* 0x000fe20000000000 */
[----:B------:R-:W5:Y:S02]  /*4c00*/  LDSM.16.M88.4 R80, [R18+0x1880] ;  /* 0x001880001250783b */ /* 0x000f640000000200 */
[----:B------:R-:W0:Y:S01]  /*4c10*/  MUFU.EX2 R146, R149 ;  /* 0x0000009500927308 */ /* 0x000e220000000800 */
[----:B------:R-:W-:-:S02]  /*4c20*/  FADD R30, R30, -R13 ;  /* 0x8000000d1e1e7221 */ /* 0x000fc40000000000 */
[----:B------:R-:W-:-:S05]  /*4c30*/  FMUL R134, R76, 1.4426950216293334961 ;  /* 0x3fb8aa3b4c867820 */ /* 0x000fca0000400000 */
[----:B------:R-:W0:Y:S01]  /*4c40*/  MUFU.EX2 R124, R124 ;  /* 0x0000007c007c7308 */ /* 0x000e220000000800 */
[----:B------:R-:W-:Y:S02]  /*4c50*/  FADD R76, R130, -R16 ;  /* 0x80000010824c7221 */ /* 0x000fe40000000000 */
[----:B------:R-:W-:-:S05]  /*4c60*/  FADD R137, R137, R128 ;  /* 0x0000008089897221 */ /* 0x000fca0000000000 */
[----:B------:R-:W-:Y:S01]  /*4c70*/  MUFU.EX2 R118, R118 ;  /* 0x0000007600767308 */ /* 0x000fe20000000800 */
[----:B------:R-:W-:-:S07]  /*4c80*/  FMUL R30, R30, 1.4426950216293334961 ;  /* 0x3fb8aa3b1e1e7820 */ /* 0x000fce0000400000 */
[----:B------:R-:W0:Y:S08]  /*4c90*/  MUFU.EX2 R119, R119 ;  /* 0x0000007700777308 */ /* 0x000e300000000800 */
[----:B------:R-:W-:Y:S08]  /*4ca0*/  MUFU.EX2 R143, R143 ;  /* 0x0000008f008f7308 */ /* 0x000ff00000000800 */
[----:B------:R-:W0:Y:S01]  /*4cb0*/  MUFU.EX2 R140, R144 ;  /* 0x00000090008c7308 */ /* 0x000e220000000800 */
[----:B------:R-:W-:-:S02]  /*4cc0*/  FMUL R131, R76, 1.4426950216293334961 ;  /* 0x3fb8aa3b4c837820 */ /* 0x000fc40000400000 */
[----:B------:R-:W-:Y:S02]  /*4cd0*/  FADD R137, R136, R137 ;  /* 0x0000008988897221 */ /* 0x000fe40000000000 */
[----:B------:R-:W-:Y:S02]  /*4ce0*/  FADD R76, R127, -R16 ;  /* 0x800000107f4c7221 */ /* 0x000fe40000000000 */
[----:B------:R-:W-:Y:S01]  /*4cf0*/  FADD R125, R125, R138 ;  /* 0x0000008a7d7d7221 */ /* 0x000fe20000000000 */
[----:B------:R0:W1:Y:S01]  /*4d00*/  MUFU.EX2 R132, R77 ;  /* 0x0000004d00847308 */ /* 0x0000620000000800 */
[----:B---3--:R-:W-:Y:S02]  /*4d10*/  FADD R137, R142, R137 ;  /* 0x000000898e897221 */ /* 0x008fe40000000000 */
[----:B------:R-:W-:Y:S02]  /*4d20*/  FMUL R128, R76, 1.4426950216293334961 ;  /* 0x3fb8aa3b4c807820 */ /* 0x000fe40000400000 */
[----:B----4-:R-:W-:Y:S01]  /*4d30*/  FADD R125, R126, R125 ;  /* 0x0000007d7e7d7221 */ /* 0x010fe20000000000 */
[----:B------:R-:W-:Y:S02]  /*4d40*/  HMMA.16816.F32 R108, R112, R78, R108 ;  /* 0x0000004e706c723c */ /* 0x000fe4000000186c */
[----:B------:R-:W3:Y:S01]  /*4d50*/  MUFU.EX2 R30, R30 ;  /* 0x0000001e001e7308 */ /* 0x000ee20000000800 */
[C---:B0-----:R-:W-:Y:S01]  /*4d60*/  F2FP.PACK_AB R77, R146.reuse, R142 ;  /* 0x0000008e924d723e */ /* 0x041fe200000000ff */
[----:B------:R-:W-:Y:S01]  /*4d70*/  FADD R146, R146, R137 ;  /* 0x0000008992927221 */ /* 0x000fe20000000000 */
[C---:B------:R-:W-:Y:S01]  /*4d80*/  F2FP.PACK_AB R76, R124.reuse, R126 ;  /* 0x0000007e7c4c723e */ /* 0x040fe200000000ff */
[----:B------:R-:W-:Y:S01]  /*4d90*/  FADD R125, R124, R125 ;  /* 0x0000007d7c7d7221 */ /* 0x000fe20000000000 */
[----:B------:R-:W-:-:S02]  /*4da0*/  F2FP.PACK_AB R78, R119, R118 ;  /* 0x00000076774e723e */ /* 0x000fc400000000ff */
[----:B------:R-:W-:Y:S01]  /*4db0*/  F2FP.PACK_AB R79, R140, R143 ;  /* 0x0000008f8c4f723e */ /* 0x000fe200000000ff */
[----:B------:R-:W0:Y:S01]  /*4dc0*/  MUFU.EX2 R130, R134 ;  /* 0x0000008600827308 */ /* 0x000e220000000800 */
[----:B------:R-:W-:Y:S02]  /*4dd0*/  FADD R129, R129, -R16 ;  /* 0x8000001081817221 */ /* 0x000fe40000000000 */
[----:B------:R-:W-:Y:S02]  /*4de0*/  FADD R143, R143, R146 ;  /* 0x000000928f8f7221 */ /* 0x000fe40000000000 */
[----:B------:R-:W-:-:S03]  /*4df0*/  FADD R118, R118, R125 ;  /* 0x0000007d76767221 */ /* 0x000fc60000000000 */
[----:B------:R-:W-:Y:S01]  /*4e00*/  MUFU.EX2 R127, R131 ;  /* 0x00000083007f7308 */ /* 0x000fe20000000800 */
[----:B------:R-:W-:Y:S01]  /*4e10*/  HMMA.16816.F32 R100, R76, R104, R100 ;  /* 0x000000684c64723c */ /* 0x000fe20000001864 */
[----:B------:R-:W-:-:S06]  /*4e20*/  FMUL R129, R129, 1.4426950216293334961 ;  /* 0x3fb8aa3b81817820 */ /* 0x000fcc0000400000 */
[----:B------:R-:W4:Y:S01]  /*4e30*/  MUFU.EX2 R128, R128 ;  /* 0x0000008000807308 */ /* 0x000f220000000800 */
[----:B------:R-:W-:Y:S02]  /*4e40*/  FADD R104, R121, -R16 ;  /* 0x8000001079687221 */ /* 0x000fe40000000000 */
[----:B------:R-:W-:-:S05]  /*4e50*/  FADD R143, R140, R143 ;  /* 0x0000008f8c8f7221 */ /* 0x000fca0000000000 */
[----:B------:R-:W4:Y:S01]  /*4e60*/  MUFU.EX2 R5, R5 ;  /* 0x0000000500057308 */ /* 0x000f220000000800 */
[----:B------:R-:W-:Y:S01]  /*4e70*/  FADD R119, R119, R118 ;  /* 0x0000007677777221 */ /* 0x000fe20000000000 */
[C---:B-1----:R-:W-:Y:S01]  /*4e80*/  HMMA.16816.F32 R92, R76.reuse, R96, R92 ;  /* 0x000000604c5c723c */ /* 0x042fe2000000185c */
[----:B------:R-:W-:Y:S02]  /*4e90*/  FMUL R8, R8, 1.4426950216293334961 ;  /* 0x3fb8aa3b08087820 */ /* 0x000fe40000400000 */
[----:B------:R-:W-:Y:S02]  /*4ea0*/  FMUL R104, R104, 1.4426950216293334961 ;  /* 0x3fb8aa3b68687820 */ /* 0x000fe40000400000 */
[----:B------:R-:W-:Y:S01]  /*4eb0*/  FADD R143, R132, R143 ;  /* 0x0000008f848f7221 */ /* 0x000fe20000000000 */
[----:B------:R-:W1:Y:S01]  /*4ec0*/  MUFU.EX2 R121, R129 ;  /* 0x0000008100797308 */ /* 0x000e620000000800 */
[----:B------:R-:W-:Y:S01]  /*4ed0*/  FADD R96, R31, -R16 ;  /* 0x800000101f607221 */ /* 0x000fe20000000000 */
[----:B--2---:R-:W-:Y:S01]  /*4ee0*/  HMMA.16816.F32 R84, R76, R88, R84 ;  /* 0x000000584c54723c */ /* 0x004fe20000001854 */
[----:B---3--:R-:W-:Y:S01]  /*4ef0*/  FADD R112, R30, R119 ;  /* 0x000000771e707221 */ /* 0x008fe20000000000 */
[----:B0-----:R-:W-:Y:S01]  /*4f00*/  F2FP.PACK_AB R113, R130, R132 ;  /* 0x000000848271723e */ /* 0x001fe200000000ff */
[----:B------:R-:W-:-:S03]  /*4f10*/  FMUL R96, R96, 1.4426950216293334961 ;  /* 0x3fb8aa3b60607820 */ /* 0x000fc60000400000 */
[----:B------:R-:W0:Y:S01]  /*4f20*/  MUFU.EX2 R7, R7 ;  /* 0x0000000700077308 */ /* 0x000e220000000800 */
[----:B------:R-:W-:Y:S02]  /*4f30*/  FADD R88, R23, -R16 ;  /* 0x8000001017587221 */ /* 0x000fe40000000000 */
[----:B------:R-:W-:Y:S02]  /*4f40*/  FADD R130, R130, R143 ;  /* 0x0000008f82827221 */ /* 0x000fe40000000000 */
[----:B------:R-:W-:-:S03]  /*4f50*/  FADD R89, R25, R112 ;  /* 0x0000007019597221 */ /* 0x000fc60000000000 */
[----:B------:R-:W2:Y:S01]  /*4f60*/  MUFU.EX2 R31, R104 ;  /* 0x00000068001f7308 */ /* 0x000ea20000000800 */
[----:B------:R-:W-:Y:S01]  /*4f70*/  FMUL R88, R88, 1.4426950216293334961 ;  /* 0x3fb8aa3b58587820 */ /* 0x000fe20000400000 */
[----:B----4-:R-:W-:Y:S01]  /*4f80*/  F2FP.PACK_AB R115, R128, R127 ;  /* 0x0000007f8073723e */ /* 0x010fe200000000ff */
[----:B------:R-:W-:Y:S01]  /*4f90*/  FADD R3, R3, -R16 ;  /* 0x8000001003037221 */ /* 0x000fe20000000000 */
[----:B------:R-:W-:Y:S01]  /*4fa0*/  F2FP.PACK_AB R114, R5, R24 ;  /* 0x000000180572723e */ /* 0x000fe200000000ff */
[----:B------:R-:W-:-:S03]  /*4fb0*/  FADD R127, R127, R130 ;  /* 0x000000827f7f7221 */ /* 0x000fc60000000000 */
[----:B------:R-:W3:Y:S01]  /*4fc0*/  MUFU.EX2 R8, R8 ;  /* 0x0000000800087308 */ /* 0x000ee20000000800 */
[----:B------:R-:W-:Y:S02]  /*4fd0*/  FADD R170, R170, -R13 ;  /* 0x8000000daaaa7221 */ /* 0x000fe40000000000 */
[----:B------:R-:W-:Y:S02]  /*4fe0*/  FADD R24, R24, R89 ;  /* 0x0000005918187221 */ /* 0x000fe40000000000 */
[----:B------:R-:W-:-:S03]  /*4ff0*/  FMUL R3, R3, 1.4426950216293334961 ;  /* 0x3fb8aa3b03037820 */ /* 0x000fc60000400000 */
[----:B------:R-:W4:Y:S01]  /*5000*/  MUFU.EX2 R23, R96 ;  /* 0x0000006000177308 */ /* 0x000f220000000800 */
[----:B------:R-:W-:Y:S01]  /*5010*/  FADD R26, R26, -R16 ;  /* 0x800000101a1a7221 */ /* 0x000fe20000000000 */
[----:B-----5:R-:W-:Y:S01]  /*5020*/  HMMA.16816.F32 R108, R76, R80, R108 ;  /* 0x000000504c6c723c */ /* 0x020fe2000000186c */
[----:B------:R-:W-:Y:S01]  /*5030*/  FADD R128, R128, R127 ;  /* 0x0000007f80807221 */ /* 0x000fe20000000000 */
[----:B------:R-:W-:-:S04]  /*5040*/  F2FP.PACK_AB R112, R25, R30 ;  /* 0x0000001e1970723e */ /* 0x000fc800000000ff */
[----:B------:R-:W5:Y:S01]  /*5050*/  MUFU.EX2 R4, R4 ;  /* 0x0000000400047308 */ /* 0x000f620000000800 */
[----:B------:R-:W-:Y:S02]  /*5060*/  FMUL R170, R170, 1.4426950216293334961 ;  /* 0x3fb8aa3baaaa7820 */ /* 0x000fe40000400000 */
[----:B------:R-:W-:Y:S02]  /*5070*/  FADD R76, R5, R24 ;  /* 0x00000018054c7221 */ /* 0x000fe40000000000 */
[----:B------:R-:W-:-:S03]  /*5080*/  FMUL R30, R26, 1.4426950216293334961 ;  /* 0x3fb8aa3b1a1e7820 */ /* 0x000fc60000400000 */
[----:B------:R-:W2:Y:S01]  /*5090*/  MUFU.EX2 R88, R88 ;  /* 0x0000005800587308 */ /* 0x000ea20000000800 */
[----:B------:R-:W-:Y:S02]  /*50a0*/  FADD R5, R27, -R16 ;  /* 0x800000101b057221 */ /* 0x000fe40000000000 */
[----:B-1----:R-:W-:-:S05]  /*50b0*/  FADD R128, R121, R128 ;  /* 0x0000008079807221 */ /* 0x002fca0000000000 */
[----:B------:R-:W1:Y:S01]  /*50c0*/  MUFU.EX2 R28, R28 ;  /* 0x0000001c001c7308 */ /* 0x000e620000000800 */
[----:B0-----:R-:W-:Y:S02]  /*50d0*/  FADD R77, R7, R76 ;  /* 0x0000004c074d7221 */ /* 0x001fe40000000000 */
[----:B------:R-:W-:Y:S02]  /*50e0*/  FMUL R6, R6, 1.4426950216293334961 ;  /* 0x3fb8aa3b06067820 */ /* 0x000fe40000400000 */
[----:B------:R-:W-:-:S03]  /*50f0*/  FMUL R80, R5, 1.4426950216293334961 ;  /* 0x3fb8aa3b05507820 */ /* 0x000fc60000400000 */
[----:B------:R-:W0:Y:S01]  /*5100*/  MUFU.EX2 R3, R3 ;  /* 0x0000000300037308 */ /* 0x000e220000000800 */
[----:B------:R-:W-:Y:S02]  /*5110*/  FADD R5, R29, -R16 ;  /* 0x800000101d057221 */ /* 0x000fe40000000000 */
[----:B--2---:R-:W-:-:S05]  /*5120*/  FADD R128, R31, R128 ;  /* 0x000000801f807221 */ /* 0x004fca0000000000 */
[----:B------:R-:W2:Y:S01]  /*5130*/  MUFU.EX2 R9, R170 ;  /* 0x000000aa00097308 */ /* 0x000ea20000000800 */
[----:B---3--:R-:W-:Y:S02]  /*5140*/  FADD R81, R8, R77 ;  /* 0x0000004d08517221 */ /* 0x008fe40000000000 */
[----:B------:R-:W-:-:S05]  /*5150*/  FMUL R5, R5, 1.4426950216293334961 ;  /* 0x3fb8aa3b05057820 */ /* 0x000fca0000400000 */
[----:B------:R-:W3:Y:S01]  /*5160*/  MUFU.EX2 R30, R30 ;  /* 0x0000001e001e7308 */ /* 0x000ee20000000800 */
[----:B----4-:R-:W-:Y:S01]  /*5170*/  FADD R89, R23, R128 ;  /* 0x0000008017597221 */ /* 0x010fe20000000000 */
[C---:B------:R-:W-:Y:S01]  /*5180*/  HMMA.16816.F32 R100, R112.reuse, R106, R100 ;  /* 0x0000006a7064723c */ /* 0x040fe20000001864 */
[----:B-----5:R-:W-:Y:S01]  /*5190*/  FADD R81, R4, R81 ;  /* 0x0000005104517221 */ /* 0x020fe20000000000 */
[----:B------:R-:W-:Y:S04]  /*51a0*/  LDSM.16.M88.4 R104, [R166+0x80] ;  /* 0x00008000a668783b */ /* 0x000fe80000000200 */
[----:B------:R3:W4:Y:S01]  /*51b0*/  MUFU.EX2 R29, R80 ;  /* 0x00000050001d7308 */ /* 0x0007220000000800 */
[----:B------:R-:W-:Y:S01]  /*51c0*/  FADD R126, R88, R89 ;  /* 0x00000059587e7221 */ /* 0x000fe20000000000 */
[----:B------:R-:W-:Y:S01]  /*51d0*/  HMMA.16816.F32 R24, R112, R98, R92 ;  /* 0x000000627018723c */ /* 0x000fe2000000185c */
[----:B-1----:R-:W-:Y:S01]  /*51e0*/  FADD R124, R28, R81 ;  /* 0x000000511c7c7221 */ /* 0x002fe20000000000 */
[----:B------:R-:W-:Y:S04]  /*51f0*/  LDSM.16.M88.4 R92, [R166+0x880] ;  /* 0x00088000a65c783b */ /* 0x000fe80000000200 */
[----:B------:R-:W1:Y:S01]  /*5200*/  MUFU.EX2 R6, R6 ;  /* 0x0000000600067308 */ /* 0x000e620000000800 */
[----:B0-----:R-:W-:Y:S01]  /*5210*/  FADD R89, R3, R126 ;  /* 0x0000007e03597221 */ /* 0x001fe20000000000 */
[----:B------:R-:W-:Y:S01]  /*5220*/  LDSM.16.M88.4 R76, [R166+0x1080] ;  /* 0x00108000a64c783b */ /* 0x000fe20000000200 */
[----:B--2---:R-:W-:-:S05]  /*5230*/  FADD R81, R9, R124 ;  /* 0x0000007c09517221 */ /* 0x004fca0000000000 */
[----:B------:R0:W2:Y:S01]  /*5240*/  MUFU.EX2 R118, R5 ;  /* 0x0000000500767308 */ /* 0x0000a20000000800 */
[----:B---3--:R-:W-:Y:S01]  /*5250*/  FADD R80, R30, R89 ;  /* 0x000000591e507221 */ /* 0x008fe20000000000 */
[----:B------:R-:W-:Y:S01]  /*5260*/  LDSM.16.M88.4 R96, [R166+0x1880] ;  /* 0x00188000a660783b */ /* 0x000fe20000000200 */
[----:B------:R-:W-:Y:S02]  /*5270*/  FADD R81, R14, R81 ;  /* 0x000000510e517221 */ /* 0x000fe40000000000 */
[----:B----4-:R-:W-:Y:S02]  /*5280*/  FADD R89, R29, R80 ;  /* 0x000000501d597221 */ /* 0x010fe40000000000 */
[----:B-1----:R-:W-:Y:S01]  /*5290*/  FADD R81, R6, R81 ;  /* 0x0000005106517221 */ /* 0x002fe20000000000 */
[----:B------:R-:W-:Y:S03]  /*52a0*/  HMMA.16816.F32 R84, R112, R90, R84 ;  /* 0x0000005a7054723c */ /* 0x000fe60000001854 */
[----:B0-----:R-:W-:-:S02]  /*52b0*/  FADD R5, R120, R81 ;  /* 0x0000005178057221 */ /* 0x001fc40000000000 */
[----:B--2---:R-:W-:-:S03]  /*52c0*/  FADD R89, R118, R89 ;  /* 0x0000005976597221 */ /* 0x004fc60000000000 */
[----:B------:R-:W-:Y:S01]  /*52d0*/  HMMA.16816.F32 R108, R112, R82, R108 ;  /* 0x00000052706c723c */ /* 0x000fe2000000186c */
[----:B------:R-:W0:Y:S04]  /*52e0*/  SHFL.BFLY PT, R90, R5, 0x2, 0x1f ;  /* 0x0c401f00055a7f89 */ /* 0x000e2800000e0000 */
[----:B------:R-:W1:Y:S04]  /*52f0*/  SHFL.BFLY PT, R112, R89, 0x2, 0x1f ;  /* 0x0c401f0059707f89 */ /* 0x000e6800000e0000 */
[----:B------:R-:W2:Y:S01]  /*5300*/  S2R R119, SR_CTAID.X ;  /* 0x0000000000777919 */ /* 0x000ea20000002500 */
[----:B------:R-:W-:-:S02]  /*5310*/  F2FP.PACK_AB R80, R8, R7 ;  /* 0x000000070850723e */ /* 0x000fc400000000ff */
[----:B------:R-:W-:Y:S02]  /*5320*/  F2FP.PACK_AB R81, R31, R121 ;  /* 0x000000791f51723e */ /* 0x000fe400000000ff */
[----:B------:R-:W-:Y:S02]  /*5330*/  F2FP.PACK_AB R82, R28, R4 ;  /* 0x000000041c52723e */ /* 0x000fe400000000ff */
[----:B------:R-:W-:Y:S01]  /*5340*/  F2FP.PACK_AB R83, R88, R23 ;  /* 0x000000175853723e */ /* 0x000fe200000000ff */
[----:B0-----:R-:W-:Y:S02]  /*5350*/  FADD R8, R5, R90 ;  /* 0x0000005a05087221 */ /* 0x001fe40000000000 */
[----:B-1----:R-:W-:-:S03]  /*5360*/  FADD R112, R89, R112 ;  /* 0x0000007059707221 */ /* 0x002fc60000000000 */
[----:B------:R-:W-:Y:S01]  /*5370*/  SHFL.BFLY PT, R23, R8, 0x1, 0x1f ;  /* 0x0c201f0008177f89 */ /* 0x000fe200000e0000 */
[----:B------:R-:W-:Y:S03]  /*5380*/  HMMA.16816.F32 R100, R80, R104, R100 ;  /* 0x000000685064723c */ /* 0x000fe60000001864 */
[----:B------:R-:W0:Y:S01]  /*5390*/  SHFL.BFLY PT, R31, R112, 0x1, 0x1f ;  /* 0x0c201f00701f7f89 */ /* 0x000e2200000e0000 */
[----:B--2---:R-:W-:-:S04]  /*53a0*/  IMAD.SHL.U32 R119, R119, 0x20, RZ ;  /* 0x0000002077777824 */ /* 0x004fc800078e00ff */
[----:B------:R-:W-:Y:S01]  /*53b0*/  HMMA.16816.F32 R24, R80, R92, R24 ;  /* 0x0000005c5018723c */ /* 0x000fe20000001818 */
[----:B------:R-:W-:-:S07]  /*53c0*/  UIADD3 UR4, UR4, 0x80, URZ ;  /* 0x0000008004047890 */ /* 0x000fce000fffe03f */
[C---:B------:R-:W-:Y:S08]  /*53d0*/  HMMA.16816.F32 R84, R80.reuse, R76, R84 ;  /* 0x0000004c5054723c */ /* 0x040ff00000001854 */
[----:B------:R-:W-:Y:S01]  /*53e0*/  HMMA.16816.F32 R108, R80, R96, R108 ;  /* 0x00000060506c723c */ /* 0x000fe2000000186c */
[----:B------:R-:W-:-:S04]  /*53f0*/  IADD3 R119, R119, 0x20, RZ ;  /* 0x0000002077777810 */ /* 0x000fc80007ffe0ff */
[----:B------:R-:W-:Y:S02]  /*5400*/  ISETP.LE.AND P0, PT, R119, UR4, PT ;  /* 0x0000000477007c0c */ /* 0x000fe4000bf03270 */
[----:B------:R-:W-:Y:S02]  /*5410*/  F2FP.PACK_AB R4, R14, R9 ;  /* 0x000000090e04723e */ /* 0x000fe400000000ff */
[----:B------:R-:W-:Y:S02]  /*5420*/  F2FP.PACK_AB R5, R30, R3 ;  /* 0x000000031e05723e */ /* 0x000fe400000000ff */
[----:B------:R-:W-:Y:S02]  /*5430*/  F2FP.PACK_AB R6, R120, R6 ;  /* 0x000000067806723e */ /* 0x000fe400000000ff */
[----:B------:R-:W-:Y:S01]  /*5440*/  F2FP.PACK_AB R7, R118, R29 ;  /* 0x0000001d7607723e */ /* 0x000fe200000000ff */
[----:B0-----:R-:W-:Y:S01]  /*5450*/  FADD R31, R112, R31 ;  /* 0x0000001f701f7221 */ /* 0x001fe20000000000 */
[----:B------:R-:W-:Y:S01]  /*5460*/  MOV R3, 0x80 ;  /* 0x0000008000037802 */ /* 0x000fe20000000f00 */
[----:B------:R-:W-:-:S02]  /*5470*/  FADD R23, R8, R23 ;  /* 0x0000001708177221 */ /* 0x000fc40000000000 */
[----:B------:R-:W-:Y:S02]  /*5480*/  FFMA R21, R20, R21, R31 ;  /* 0x0000001514157223 */ /* 0x000fe4000000001f */
[----:B------:R-:W-:Y:S01]  /*5490*/  HMMA.16816.F32 R88, R4, R106, R100 ;  /* 0x0000006a0458723c */ /* 0x000fe20000001864 */
[C---:B------:R-:W-:Y:S02]  /*54a0*/  IMAD R2, R3.reuse, c[0x0][0x1b4], R2 ;  /* 0x00006d0003027a24 */ /* 0x040fe400078e0202 */
[----:B------:R-:W-:Y:S02]  /*54b0*/  IMAD R15, R3, c[0x0][0x1a4], R15 ;  /* 0x00006900030f7a24 */ /* 0x000fe400078e020f */
[----:B------:R-:W-:-:S03]  /*54c0*/  FFMA R10, R22, R10, R23 ;  /* 0x0000000a160a7223 */ /* 0x000fc60000000017 */
[----:B------:R-:W-:Y:S01]  /*54d0*/  HMMA.16816.F32 R92, R4, R94, R24 ;  /* 0x0000005e045c723c */ /* 0x000fe20000001818 */
[----:B------:R-:W-:Y:S02]  /*54e0*/  IMAD.MOV.U32 R14, RZ, RZ, R13 ;  /* 0x000000ffff0e7224 */ /* 0x000fe400078e000d */
[----:B------:R-:W-:-:S05]  /*54f0*/  IMAD.MOV.U32 R20, RZ, RZ, R16 ;  /* 0x000000ffff147224 */ /* 0x000fca00078e0010 */
[C---:B------:R-:W-:Y:S08]  /*5500*/  HMMA.16816.F32 R76, R4.reuse, R78, R84 ;  /* 0x0000004e044c723c */ /* 0x040ff00000001854 */
[----:B------:R-:W-:Y:S01]  /*5510*/  HMMA.16816.F32 R96, R4, R98, R108 ;  /* 0x000000620460723c */ /* 0x000fe2000000186c */
[----:B------:R-:W-:Y:S01]  /*5520*/  @P0 CALL.REL.NOINC `(.L_x_1) ;  /* 0x0000001000000944 */ /* 0x000fe20003c00000 */
[----:B------:R-:W-:Y:S06]  /*5530*/  BRA `(.L_x_2) ;  /* 0xffffc13000007947 */ /* 0x000fec000383ffff */
.L_x_1:
[----:B------:R-:W-:-:S07]  /*5540*/  NOP ;  /* 0x0000000000007918 */ /* 0x000fce0000000000 */
[----:B------:R-:W-:Y:S02]  /*5550*/  IMAD.MOV.U32 R18, RZ, RZ, R13 ;  /* 0x000000ffff127224 */ /* 0x000fe400078e000d */
[----:B------:R-:W-:-:S07]  /*5560*/  IMAD.MOV.U32 R19, RZ, RZ, R16 ;  /* 0x000000ffff137224 */ /* 0x000fce00078e0010 */
.L_x_0:
[----:B------:R-:W0:Y:S01]  /*5570*/  S2R R37, SR_TID.X ;  /* 0x0000000000257919 */ /* 0x000e220000002100 */
[----:B------:R-:W-:Y:S01]  /*5580*/  IMAD.MOV.U32 R15, RZ, RZ, R10 ;  /* 0x000000ffff0f7224 */ /* 0x000fe200078e000a */
[----:B------:R-:W-:-:S02]  /*5590*/  FSETP.GEU.AND P4, PT, R21, 1.175494350822287508e-38, PT ;  /* 0x008000001500780b */ /* 0x000fc40003f8e000 */
[----:B------:R-:W1:Y:S01]  /*55a0*/  S2R R34, SR_CTAID.X ;  /* 0x0000000000227919 */ /* 0x000e620000002500 */
[C---:B------:R-:W-:Y:S01]  /*55b0*/  FMUL R0, R15.reuse, 8388608 ;  /* 0x4b0000000f007820 */ /* 0x040fe20000400000 */
[----:B------:R-:W-:Y:S02]  /*55c0*/  FSETP.GEU.AND P3, PT, R15, 1.175494350822287508e-38, PT ;  /* 0x008000000f00780b */ /* 0x000fe40003f6e000 */
[----:B------:R-:W2:Y:S01]  /*55d0*/  S2R R7, SR_TID.X ;  /* 0x0000000000077919 */ /* 0x000ea20000002100 */
[C---:B------:R-:W-:Y:S02]  /*55e0*/  FSETP.GT.AND P1, PT, |R21|.reuse, 8.50705917302346158658e+37, PT ;  /* 0x7e8000001500780b */ /* 0x040fe40003f24200 */
[----:B------:R-:W-:Y:S01]  /*55f0*/  FSEL R35, R0, R15, !P3 ;  /* 0x0000000f00237208 */ /* 0x000fe20005800000 */
[----:B------:R-:W3:Y:S01]  /*5600*/  S2R R36, SR_CTAID.Y ;  /* 0x0000000000247919 */ /* 0x000ee20000002600 */
[----:B------:R-:W-:Y:S02]  /*5610*/  FSETP.GEU.AND P2, PT, |R21|, 1.175494350822287508e-38, PT ;  /* 0x008000001500780b */ /* 0x000fe40003f4e200 */
[----:B------:R-:W-:Y:S01]  /*5620*/  IADD3 R0, R35, -0x3f3504f3, RZ ;  /* 0xc0cafb0d23007810 */ /* 0x000fe20007ffe0ff */
[----:B------:R-:W4:Y:S01]  /*5630*/  S2R R9, SR_TID.X ;  /* 0x0000000000097919 */ /* 0x000f220000002100 */
[----:B------:R-:W-:-:S03]  /*5640*/  MOV R31, 0x3dc6b27f ;  /* 0x3dc6b27f001f7802 */ /* 0x000fc60000000f00 */
[----:B------:R-:W5:Y:S02]  /*5650*/  S2R R30, SR_TID.X ;  /* 0x00000000001e7919 */ /* 0x000f640000002100 */
[----:B------:R-:W-:Y:S02]  /*5660*/  @P1 FMUL R98, R98, 0.25 ;  /* 0x3e80000062621820 */ /* 0x000fe40000400000 */
[C---:B0-----:R-:W-:Y:S01]  /*5670*/  IMAD.SHL.U32 R2, R37.reuse, 0x4, RZ ;  /* 0x0000000425027824 */ /* 0x041fe200078e00ff */
[----:B------:R-:W-:Y:S01]  /*5680*/  BAR.SYNC.DEFER_BLOCKING 0x0 ;  /* 0x0000000000007b1d */ /* 0x000fe20000010000 */
[----:B------:R-:W-:Y:S01]  /*5690*/  IMAD.SHL.U32 R10, R37, 0x40, RZ ;  /* 0x00000040250a7824 */ /* 0x000fe200078e00ff */
[----:B-1----:R-:W-:Y:S01]  /*56a0*/  SHF.L.U32 R34, R34, 0x5, RZ ;  /* 0x0000000522227819 */ /* 0x002fe200000006ff */
[----:B------:R-:W-:Y:S01]  /*56b0*/  @P1 FMUL R78, R78, 0.25 ;  /* 0x3e8000004e4e1820 */ /* 0x000fe20000400000 */
[----:B------:R-:W-:Y:S01]  /*56c0*/  LOP3.LUT R5, R2, 0xb8, RZ, 0xc0, !PT ;  /* 0x000000b802057812 */ /* 0x000fe200078ec0ff */
[----:B------:R-:W-:Y:S01]  /*56d0*/  FMUL R2, R21, 8388608 ;  /* 0x4b00000015027820 */ /* 0x000fe20000400000 */
[--C-:B------:R-:W-:Y:S01]  /*56e0*/  LOP3.LUT R34, R34, 0x1f, R37.reuse, 0xf8, !PT ;  /* 0x0000001f22227812 */ /* 0x100fe200078ef825 */
[----:B--2---:R-:W-:Y:S01]  /*56f0*/  IMAD.SHL.U32 R7, R7, 0x8, RZ ;  /* 0x0000000807077824 */ /* 0x004fe200078e00ff */
[----:B------:R-:W-:Y:S01]  /*5700*/  LOP3.LUT R11, R5, 0x40, R10, 0xf8, !PT ;  /* 0x00000040050b7812 */ /* 0x000fe200078ef80a */
[----:B------:R-:W-:Y:S01]  /*5710*/  @P1 FMUL R99, R99, 0.25 ;  /* 0x3e80000063631820 */ /* 0x000fe20000400000 */
[----:B------:R-:W-:Y:S01]  /*5720*/  FSEL R32, R2, R21, !P4 ;  /* 0x0000001502207208 */ /* 0x000fe20006000000 */
[----:B---3--:R-:W-:Y:S01]  /*5730*/  IMAD R4, R36, c[0x0][0x1c0], RZ ;  /* 0x0000700024047a24 */ /* 0x008fe200078e02ff */
[----:B------:R-:W-:Y:S01]  /*5740*/  LOP3.LUT R2, R0, 0xff800000, RZ, 0xc0, !PT ;  /* 0xff80000000027812 */ /* 0x000fe200078ec0ff */
[----:B------:R-:W-:Y:S01]  /*5750*/  IMAD R6, R34, c[0x0][0x1c4], RZ ;  /* 0x0000710022067a24 */ /* 0x000fe200078e02ff */
[----:B------:R-:W-:Y:S01]  /*5760*/  LOP3.LUT R10, R7, 0x180, RZ, 0xc0, !PT ;  /* 0x00000180070a7812 */ /* 0x000fe200078ec0ff */
[----:B------:R-:W-:Y:S01]  /*5770*/  IMAD.SHL.U32 R3, R4, 0x2, RZ ;  /* 0x0000000204037824 */ /* 0x000fe200078e00ff */
[----:B------:R-:W-:Y:S01]  /*5780*/  IADD3 R0, R32, -0x3f3504f3, RZ ;  /* 0xc0cafb0d20007810 */ /* 0x000fe20007ffe0ff */
[----:B------:R-:W-:Y:S01]  /*5790*/  IMAD.SHL.U32 R8, R6, 0x2, RZ ;  /* 0x0000000206087824 */ /* 0x000fe200078e00ff */
[----:B------:R-:W-:Y:S01]  /*57a0*/  SHF.R.U32.HI R7, RZ, 0x1, R37 ;  /* 0x00000001ff077819 */ /* 0x000fe20000011625 */
[----:B------:R-:W-:Y:S01]  /*57b0*/  IMAD.HI R4, R4, 0x2, RZ ;  /* 0x0000000204047827 */ /* 0x000fe200078e02ff */
[----:B------:R-:W-:-:S02]  /*57c0*/  LOP3.LUT R5, R0, 0xff800000, RZ, 0xc0, !PT ;  /* 0xff80000000057812 */ /* 0x000fc400078ec0ff */
[----:B----4-:R-:W-:Y:S01]  /*57d0*/  LOP3.LUT R12, R9, 0x7, RZ, 0xc0, !PT ;  /* 0x00000007090c7812 */ /* 0x010fe200078ec0ff */
[----:B------:R-:W-:Y:S01]  /*57e0*/  IMAD.HI R9, R6, 0x2, RZ ;  /* 0x0000000206097827 */ /* 0x000fe200078e02ff */
[----:B------:R-:W-:Y:S02]  /*57f0*/  LOP3.LUT R0, R7, 0x4, RZ, 0xc0, !PT ;  /* 0x0000000407007812 */ /* 0x000fe400078ec0ff */
[----:B------:R-:W-:Y:S01]  /*5800*/  IADD3 R29, P0, P5, R8, c[0x0][0x178], R3 ;  /* 0x00005e00081d7a10 */ /* 0x000fe20007d1e003 */
[----:B------:R-:W0:Y:S01]  /*5810*/  I2F R7, R5 ;  /* 0x0000000500077306 */ /* 0x000e220000201400 */
[----:B------:R-:W-:Y:S01]  /*5820*/  @P1 FMUL R21, R21, 0.25 ;  /* 0x3e80000015151820 */ /* 0x000fe20000400000 */
[--C-:B------:R-:W-:Y:S01]  /*5830*/  SHF.R.S32.HI R8, RZ, 0x4, R37.reuse ;  /* 0x00000004ff087819 */ /* 0x100fe20000011425 */
[C---:B------:R-:W-:Y:S01]  /*5840*/  IMAD R13, R12.reuse, 0x8, R0 ;  /* 0x000000080c0d7824 */ /* 0x040fe200078e0200 */
[----:B------:R-:W-:Y:S01]  /*5850*/  FSEL R0, RZ, -23, P3 ;  /* 0xc1b80000ff007808 */ /* 0x000fe20001800000 */
[----:B------:R-:W-:Y:S01]  /*5860*/  @!P2 FMUL R21, R21, 16777216 ;  /* 0x4b8000001515a820 */ /* 0x000fe20000400000 */
[----:B------:R-:W-:Y:S01]  /*5870*/  FSETP.GT.AND P3, PT, |R15|, 8.50705917302346158658e+37, PT ;  /* 0x7e8000000f00780b */ /* 0x000fe20003f64200 */
[----:B------:R-:W-:Y:S01]  /*5880*/  IMAD R10, R12, 0x10, R10 ;  /* 0x000000100c0a7824 */ /* 0x000fe200078e020a */
[----:B------:R-:W-:Y:S01]  /*5890*/  IADD3.X R33, R9, c[0x0][0x17c], R4, P0, P5 ;  /* 0x00005f0009217a10 */ /* 0x000fe200007ea404 */
[----:B------:R-:W1:Y:S01]  /*58a0*/  I2F R3, R2 ;  /* 0x0000000200037306 */ /* 0x000e620000201400 */
[----:B------:R-:W-:Y:S01]  /*58b0*/  FSEL R4, RZ, -23, P4 ;  /* 0xc1b80000ff047808 */ /* 0x000fe20002000000 */
[----:B------:R-:W-:Y:S01]  /*58c0*/  @P1 FMUL R79, R79, 0.25 ;  /* 0x3e8000004f4f1820 */ /* 0x000fe20000400000 */
[----:B------:R-:W-:Y:S01]  /*58d0*/  FSETP.GEU.AND P4, PT, |R15|, 1.175494350822287508e-38, PT ;  /* 0x008000000f00780b */ /* 0x000fe20003f8e200 */
[----:B------:R-:W-:Y:S01]  /*58e0*/  @P1 FMUL R95, R95, 0.25 ;  /* 0x3e8000005f5f1820 */ /* 0x000fe20000400000 */
[----:B------:R-:W-:Y:S01]  /*58f0*/  SGXT R8, R8, 0x1 ;  /* 0x000000010808781a */ /* 0x000fe20000000200 */
[----:B------:R-:W-:Y:S01]  /*5900*/  @P1 FMUL R94, R94, 0.25 ;  /* 0x3e8000005e5e1820 */ /* 0x000fe20000400000 */
[----:B------:R-:W-:Y:S01]  /*5910*/  LOP3.LUT R9, R10, 0x48, R37, 0x78, !PT ;  /* 0x000000480a097812 */ /* 0x000fe200078e7825 */
[----:B0-----:R-:W-:Y:S01]  /*5920*/  FFMA.FTZ R20, R7, 1.1920928955078125e-07, R4 ;  /* 0x3400000007147823 */ /* 0x001fe20000010004 */
[----:B------:R-:W-:Y:S01]  /*5930*/  LOP3.LUT R26, R11, 0x240, R8, 0x78, !PT ;  /* 0x000002400b1a7812 */ /* 0x000fe200078e7808 */
[----:B------:R-:W-:Y:S01]  /*5940*/  @P3 FMUL R15, R15, 0.25 ;  /* 0x3e8000000f0f3820 */ /* 0x000fe20000400000 */
[C---:B------:R-:W-:Y:S01]  /*5950*/  LOP3.LUT R6, R37.reuse, 0x10, RZ, 0xc0, !PT ;  /* 0x0000001025067812 */ /* 0x040fe200078ec0ff */
[----:B------:R-:W-:Y:S01]  /*5960*/  @P3 FMUL R92, R92, 0.25 ;  /* 0x3e8000005c5c3820 */ /* 0x000fe20000400000 */
[----:B-----5:R-:W-:Y:S01]  /*5970*/  SHF.R.U32.HI R30, RZ, 0x5, R30 ;  /* 0x00000005ff1e7819 */ /* 0x020fe2000001161e */
[----:B------:R-:W-:Y:S01]  /*5980*/  @P3 FMUL R88, R88, 0.25 ;  /* 0x3e80000058583820 */ /* 0x000fe20000400000 */
[----:B------:R-:W-:Y:S01]  /*5990*/  LOP3.LUT P0, RZ, R37, 0x60, RZ, 0xc0, !PT ;  /* 0x0000006025ff7812 */ /* 0x000fe2000780c0ff */
[----:B------:R-:W-:Y:S01]  /*59a0*/  @!P4 FMUL R15, R15, 16777216 ;  /* 0x4b8000000f0fc820 */ /* 0x000fe20000400000 */
[----:B------:R-:W-:Y:S01]  /*59b0*/  SGXT.U32 R30, R30, 0x2 ;  /* 0x000000021e1e781a */ /* 0x000fe20000000000 */
[----:B-1----:R-:W-:-:S02]  /*59c0*/  FFMA.FTZ R0, R3, 1.1920928955078125e-07, R0 ;  /* 0x3400000003007823 */ /* 0x002fc40000010000 */
[----:B------:R-:W0:Y:S01]  /*59d0*/  MUFU.RCP R7, R15 ;  /* 0x0000000f00077308 */ /* 0x000e220000001000 */
[----:B------:R-:W-:Y:S02]  /*59e0*/  @P3 FMUL R97, R97, 0.25 ;  /* 0x3e80000061613820 */ /* 0x000fe40000400000 */
[----:B------:R-:W-:Y:S02]  /*59f0*/  @P3 FMUL R96, R96, 0.25 ;  /* 0x3e80000060603820 */ /* 0x000fe40000400000 */
[----:B------:R-:W-:Y:S02]  /*5a00*/  @P3 FMUL R77, R77, 0.25 ;  /* 0x3e8000004d4d3820 */ /* 0x000fe40000400000 */
[----:B------:R-:W-:Y:S01]  /*5a10*/  @P3 FMUL R76, R76, 0.25 ;  /* 0x3e8000004c4c3820 */ /* 0x000fe20000400000 */
[----:B------:R-:W1:Y:S01]  /*5a20*/  MUFU.RCP R3, R21 ;  /* 0x0000001500037308 */ /* 0x000e620000001000 */
[----:B------:R-:W-:Y:S02]  /*5a30*/  @P3 FMUL R93, R93, 0.25 ;  /* 0x3e8000005d5d3820 */ /* 0x000fe40000400000 */
[----:B------:R-:W-:-:S02]  /*5a40*/  @P3 FMUL R89, R89, 0.25 ;  /* 0x3e80000059593820 */ /* 0x000fc40000400000 */
[----:B------:R-:W-:Y:S02]  /*5a50*/  IMAD.SHL.U32 R8, R37, 0x80, RZ ;  /* 0x0000008025087824 */ /* 0x000fe400078e00ff */
[----:B------:R-:W-:Y:S02]  /*5a60*/  @P1 FMUL R91, R91, 0.25 ;  /* 0x3e8000005b5b1820 */ /* 0x000fe40000400000 */
[----:B------:R-:W-:Y:S01]  /*5a70*/  @P1 FMUL R90, R90, 0.25 ;  /* 0x3e8000005a5a1820 */ /* 0x000fe20000400000 */
[----:B------:R-:W-:Y:S01]  /*5a80*/  LOP3.LUT R27, R9, 0x600, R8, 0xf8, !PT ;  /* 0x00000600091b7812 */ /* 0x000fe200078ef808 */
[----:B------:R-:W-:Y:S01]  /*5a90*/  @!P4 FMUL R92, R92, 16777216 ;  /* 0x4b8000005c5cc820 */ /* 0x000fe20000400000 */
[----:B------:R-:W-:Y:S01]  /*5aa0*/  ISETP.GE.U32.AND P1, PT, R32, 0x7f800000, PT ;  /* 0x7f8000002000780c */ /* 0x000fe20003f26070 */
[----:B------:R-:W-:Y:S02]  /*5ab0*/  @!P4 FMUL R88, R88, 16777216 ;  /* 0x4b8000005858c820 */ /* 0x000fe40000400000 */
[----:B------:R-:W-:-:S02]  /*5ac0*/  @!P4 FMUL R97, R97, 16777216 ;  /* 0x4b8000006161c820 */ /* 0x000fc40000400000 */
[----:B------:R-:W-:Y:S02]  /*5ad0*/  @!P4 FMUL R96, R96, 16777216 ;  /* 0x4b8000006060c820 */ /* 0x000fe40000400000 */
[----:B------:R-:W-:Y:S02]  /*5ae0*/  @!P4 FMUL R77, R77, 16777216 ;  /* 0x4b8000004d4dc820 */ /* 0x000fe40000400000 */
[----:B------:R-:W-:Y:S02]  /*5af0*/  @!P4 FMUL R76, R76, 16777216 ;  /* 0x4b8000004c4cc820 */ /* 0x000fe40000400000 */
[----:B------:R-:W-:Y:S02]  /*5b00*/  @!P4 FMUL R93, R93, 16777216 ;  /* 0x4b8000005d5dc820 */ /* 0x000fe40000400000 */
        /* <DEDUP_REMOVED lines=8> */
[----:B------:R-:W-:Y:S01]  /*5b90*/  @!P2 FMUL R90, R90, 16777216 ;  /* 0x4b8000005a5aa820 */ /* 0x000fe20000400000 */
[----:B------:R-:W-:Y:S01]  /*5ba0*/  ISETP.GE.U32.AND P2, PT, R35, 0x7f800000, PT ;  /* 0x7f8000002300780c */ /* 0x000fe20003f46070 */
[C---:B0-----:R-:W-:Y:S02]  /*5bb0*/  FMUL R17, R7.reuse, R92 ;  /* 0x0000005c07117220 */ /* 0x041fe40000400000 */
[C---:B------:R-:W-:Y:S02]  /*5bc0*/  FMUL R22, R7.reuse, R88 ;  /* 0x0000005807167220 */ /* 0x040fe40000400000 */
[----:B------:R-:W-:Y:S02]  /*5bd0*/  IMAD R28, R6, 0x4, R13 ;  /* 0x00000004061c7824 */ /* 0x000fe400078e020d */
[----:B------:R-:W-:Y:S01]  /*5be0*/  FMUL R8, R7, R97 ;  /* 0x0000006107087220 */ /* 0x000fe20000400000 */
[----:B------:R-:W-:Y:S01]  /*5bf0*/  F2FP.PACK_AB R24, R17, R22 ;  /* 0x000000161118723e */ /* 0x000fe200000000ff */
[----:B------:R-:W-:-:S02]  /*5c00*/  FMUL R9, R7, R96 ;  /* 0x0000006007097220 */ /* 0x000fc40000400000 */
[C---:B------:R-:W-:Y:S02]  /*5c10*/  FMUL R15, R7.reuse, R77 ;  /* 0x0000004d070f7220 */ /* 0x040fe40000400000 */
[C---:B------:R-:W-:Y:S02]  /*5c20*/  FMUL R10, R7.reuse, R76 ;  /* 0x0000004c070a7220 */ /* 0x040fe40000400000 */
[----:B------:R-:W-:Y:S01]  /*5c30*/  FMUL R16, R7, R93 ;  /* 0x0000005d07107220 */ /* 0x000fe20000400000 */
[----:B------:R-:W-:Y:S01]  /*5c40*/  F2FP.PACK_AB R17, R8, R15 ;  /* 0x0000000f0811723e */ /* 0x000fe200000000ff */
[----:B-1----:R-:W-:Y:S01]  /*5c50*/  FMUL R6, R3, R98 ;  /* 0x0000006203067220 */ /* 0x002fe20000400000 */
[----:B------:R-:W-:Y:S01]  /*5c60*/  F2FP.PACK_AB R25, R9, R10 ;  /* 0x0000000a0919723e */ /* 0x000fe200000000ff */
[----:B------:R-:W-:Y:S02]  /*5c70*/  FMUL R13, R3, R78 ;  /* 0x0000004e030d7220 */ /* 0x000fe40000400000 */
[----:B------:R-:W-:-:S02]  /*5c80*/  FMUL R7, R7, R89 ;  /* 0x0000005907077220 */ /* 0x000fc40000400000 */
[C---:B------:R-:W-:Y:S01]  /*5c90*/  FMUL R4, R3.reuse, R99 ;  /* 0x0000006303047220 */ /* 0x040fe20000400000 */
[----:B------:R-:W-:Y:S01]  /*5ca0*/  F2FP.PACK_AB R15, R6, R13 ;  /* 0x0000000d060f723e */ /* 0x000fe200000000ff */
[C---:B------:R-:W-:Y:S01]  /*5cb0*/  FMUL R11, R3.reuse, R79 ;  /* 0x0000004f030b7220 */ /* 0x040fe20000400000 */
[----:B------:R-:W-:Y:S01]  /*5cc0*/  F2FP.PACK_AB R16, R16, R7 ;  /* 0x000000071010723e */ /* 0x000fe200000000ff */
[C---:B------:R-:W-:Y:S01]  /*5cd0*/  FMUL R12, R3.reuse, R95 ;  /* 0x0000005f030c7220 */ /* 0x040fe20000400000 */
[----:B------:R-:W-:Y:S01]  /*5ce0*/  LOP3.LUT R6, R26, 0x8, RZ, 0x3c, !PT ;  /* 0x000000081a067812 */ /* 0x000fe200078e3cff */
[C---:B------:R-:W-:Y:S01]  /*5cf0*/  FMUL R14, R3.reuse, R94 ;  /* 0x0000005e030e7220 */ /* 0x040fe20000400000 */
[----:B------:R-:W-:Y:S01]  /*5d00*/  F2FP.PACK_AB R13, R4, R11 ;  /* 0x0000000b040d723e */ /* 0x000fe200000000ff */
[C---:B------:R-:W-:Y:S01]  /*5d10*/  FMUL R21, R3.reuse, R91 ;  /* 0x0000005b03157220 */ /* 0x040fe20000400000 */
[----:B------:R0:W-:Y:S01]  /*5d20*/  STS.64 [R26], R24 ;  /* 0x000000181a007388 */ /* 0x0001e20000000a00 */
[----:B------:R-:W-:Y:S01]  /*5d30*/  FMUL R23, R3, R90 ;  /* 0x0000005a03177220 */ /* 0x000fe20000400000 */
[----:B------:R-:W-:Y:S01]  /*5d40*/  LOP3.LUT R11, R27, 0x8, RZ, 0x3c, !PT ;  /* 0x000000081b0b7812 */ /* 0x000fe200078e3cff */
[----:B------:R-:W-:Y:S01]  /*5d50*/  IMAD R8, R30, c[0x0][0x1c8], RZ ;  /* 0x000072001e087a24 */ /* 0x000fe200078e02ff */
[----:B------:R-:W-:Y:S01]  /*5d60*/  F2FP.PACK_AB R12, R12, R21 ;  /* 0x000000150c0c723e */ /* 0x000fe200000000ff */
[----:B------:R-:W-:Y:S01]  /*5d70*/  STS.64 [R26+0x100], R16 ;  /* 0x000100101a007388 */ /* 0x000fe20000000a00 */
[----:B------:R-:W-:Y:S01]  /*5d80*/  F2FP.PACK_AB R14, R14, R23 ;  /* 0x000000170e0e723e */ /* 0x000fe200000000ff */
[----:B------:R-:W-:-:S02]  /*5d90*/  IMAD.IADD R2, R35, 0x1, -R2 ;  /* 0x0000000123027824 */ /* 0x000fc400078e0a02 */
[----:B------:R-:W1:Y:S01]  /*5da0*/  S2R R30, SR_TID.X ;  /* 0x00000000001e7919 */ /* 0x000e620000002100 */
[----:B------:R-:W-:Y:S02]  /*5db0*/  IMAD.IADD R5, R32, 0x1, -R5 ;  /* 0x0000000120057824 */ /* 0x000fe400078e0a05 */
[----:B------:R-:W-:Y:S01]  /*5dc0*/  FADD R2, R2, -1 ;  /* 0xbf80000002027421 */ /* 0x000fe20000000000 */
[----:B------:R2:W-:Y:S01]  /*5dd0*/  STS.64 [R6+0x400], R14 ;  /* 0x0004000e06007388 */ /* 0x0005e20000000a00 */
[----:B------:R-:W-:Y:S02]  /*5de0*/  FADD R22, R5, -1 ;  /* 0xbf80000005167421 */ /* 0x000fe40000000000 */
[-C--:B------:R-:W-:Y:S01]  /*5df0*/  FFMA.FTZ R3, R2, R31.reuse, -0.16845393180847167969 ;  /* 0xbe2c7f3002037423 */ /* 0x080fe2000001001f */
[----:B------:R3:W-:Y:S01]  /*5e00*/  STS.64 [R6+0x500], R12 ;  /* 0x0005000c06007388 */ /* 0x0007e20000000a00 */
[----:B------:R-:W-:Y:S02]  /*5e10*/  FFMA.FTZ R5, R22, R31, -0.16845393180847167969 ;  /* 0xbe2c7f3016057423 */ /* 0x000fe4000001001f */
[----:B------:R-:W-:Y:S01]  /*5e20*/  FFMA.FTZ R3, R2, R3, 0.1716887056827545166 ;  /* 0x3e2fcf2a02037423 */ /* 0x000fe20000010003 */
[----:B------:R-:W-:Y:S01]  /*5e30*/  BAR.SYNC.DEFER_BLOCKING 0x0 ;  /* 0x0000000000007b1d */ /* 0x000fe20000010000 */
[----:B------:R-:W-:-:S02]  /*5e40*/  FFMA.FTZ R5, R22, R5, 0.1716887056827545166 ;  /* 0x3e2fcf2a16057423 */ /* 0x000fc40000010005 */
[----:B------:R-:W-:Y:S02]  /*5e50*/  FFMA.FTZ R3, R2, R3, -0.17900948226451873779 ;  /* 0xbe374e4302037423 */ /* 0x000fe40000010003 */
[----:B------:R-:W-:Y:S02]  /*5e60*/  FFMA.FTZ R5, R22, R5, -0.17900948226451873779 ;  /* 0xbe374e4316057423 */ /* 0x000fe40000010005 */
[----:B------:R-:W-:Y:S02]  /*5e70*/  FFMA.FTZ R3, R2, R3, 0.20512372255325317383 ;  /* 0x3e520bf402037423 */ /* 0x000fe40000010003 */
[----:B------:R-:W-:Y:S02]  /*5e80*/  FFMA.FTZ R5, R22, R5, 0.20512372255325317383 ;  /* 0x3e520bf416057423 */ /* 0x000fe40000010005 */
[----:B------:R-:W-:Y:S01]  /*5e90*/  FFMA.FTZ R3, R2, R3, -0.24046532809734344482 ;  /* 0xbe763c8b02037423 */ /* 0x000fe20000010003 */
[----:B-1----:R-:W-:Y:S01]  /*5ea0*/  LEA.HI R30, R30, 0x1c, RZ, 0x1b ;  /* 0x0000001c1e1e7811 */ /* 0x002fe200078fd8ff */
[----:B0-----:R-:W-:-:S02]  /*5eb0*/  IMAD.MOV.U32 R24, RZ, RZ, c[0x0][0x1c8] ;  /* 0x00007200ff187624 */ /* 0x001fc400078e00ff */
[----:B------:R-:W-:Y:S02]  /*5ec0*/  FFMA.FTZ R3, R2, R3, 0.28857114911079406738 ;  /* 0x3e93bf9902037423 */ /* 0x000fe40000010003 */
[----:B--2---:R-:W-:Y:S02]  /*5ed0*/  IMAD R14, R30, c[0x0][0x1c8], RZ ;  /* 0x000072001e0e7a24 */ /* 0x004fe400078e02ff */
[----:B------:R-:W-:Y:S02]  /*5ee0*/  FFMA.FTZ R3, R2, R3, -0.36067417263984680176 ;  /* 0xbeb8aa4902037423 */ /* 0x000fe40000010003 */
[----:B------:R-:W-:Y:S01]  /*5ef0*/  FFMA.FTZ R5, R22, R5, -0.24046532809734344482 ;  /* 0xbe763c8b16057423 */ /* 0x000fe20000010005 */
[----:B------:R-:W-:Y:S01]  /*5f00*/  LEA R16, P3, R14, R29, 0x1 ;  /* 0x0000001d0e107211 */ /* 0x000fe200078608ff */
[----:B------:R-:W-:Y:S01]  /*5f10*/  IMAD R9, R24, 0x4, R8 ;  /* 0x0000000418097824 */ /* 0x000fe200078e0208 */
[----:B------:R-:W0:Y:S01]  /*5f20*/  LDS.64 R26, [R27] ;  /* 0x000000001b1a7984 */ /* 0x000e220000000a00 */
[----:B------:R-:W-:Y:S01]  /*5f30*/  FFMA.FTZ R3, R2, R3, 0.48089820146560668945 ;  /* 0x3ef6384a02037423 */ /* 0x000fe20000010003 */
[----:B------:R-:W-:Y:S01]  /*5f40*/  LEA.HI.X.SX32 R17, R14, R33, 0x1, P3 ;  /* 0x000000210e117211 */ /* 0x000fe200018f0eff */
[----:B------:R-:W-:Y:S01]  /*5f50*/  FFMA.FTZ R5, R22, R5, 0.28857114911079406738 ;  /* 0x3e93bf9916057423 */ /* 0x000fe20000010005 */
[----:B------:R1:W2:Y:S01]  /*5f60*/  LDS.64 R30, [R11] ;  /* 0x000000000b1e7984 */ /* 0x0002a20000000a00 */
[----:B------:R-:W-:Y:S01]  /*5f70*/  LEA R4, P5, R9, R29, 0x1 ;  /* 0x0000001d09047211 */ /* 0x000fe200078a08ff */
[----:B------:R-:W-:-:S02]  /*5f80*/  FFMA.FTZ R3, R2, R3, -0.72134751081466674805 ;  /* 0xbf38aa3b02037423 */ /* 0x000fc40000010003 */
[----:B------:R-:W-:Y:S01]  /*5f90*/  FFMA.FTZ R7, R22, R5, -0.36067417263984680176 ;  /* 0xbeb8aa4916077423 */ /* 0x000fe20000010005 */
[----:B------:R-:W-:Y:S01]  /*5fa0*/  LEA.HI.X.SX32 R5, R9, R33, 0x1, P5 ;  /* 0x0000002109057211 */ /* 0x000fe200028f0eff */
[----:B------:R-:W-:Y:S02]  /*5fb0*/  IMAD R10, R24, 0x4, R9 ;  /* 0x00000004180a7824 */ /* 0x000fe400078e0209 */
[----:B------:R-:W-:Y:S02]  /*5fc0*/  FMUL R3, R2, R3 ;  /* 0x0000000302037220 */ /* 0x000fe40000400000 */
[----:B------:R-:W-:Y:S01]  /*5fd0*/  FFMA.FTZ R9, R22, R7, 0.48089820146560668945 ;  /* 0x3ef6384a16097423 */ /* 0x000fe20000010007 */
[----:B---3--:R-:W-:Y:S01]  /*5fe0*/  LEA R6, P6, R10, R29, 0x1 ;  /* 0x0000001d0a067211 */ /* 0x008fe200078c08ff */
[----:B------:R-:W-:Y:S02]  /*5ff0*/  IMAD R12, R24, 0x4, R10 ;  /* 0x00000004180c7824 */ /* 0x000fe400078e020a */
[----:B------:R-:W-:Y:S01]  /*6000*/  FMUL R3, R2, R3 ;  /* 0x0000000302037220 */ /* 0x000fe20000400000 */
[----:B------:R-:W-:Y:S01]  /*6010*/  LEA.HI.X.SX32 R7, R10, R33, 0x1, P6 ;  /* 0x000000210a077211 */ /* 0x000fe200030f0eff */
[----:B-1----:R-:W-:-:S02]  /*6020*/  FFMA.FTZ R11, R22, R9, -0.72134751081466674805 ;  /* 0xbf38aa3b160b7423 */ /* 0x002fc40000010009 */
[----:B------:R-:W-:Y:S02]  /*6030*/  IMAD R13, R24, 0x4, R12 ;  /* 0x00000004180d7824 */ /* 0x000fe400078e020c */
[----:B------:R-:W-:Y:S01]  /*6040*/  FFMA.FTZ R21, R2, 1.4426950216293334961, R3 ;  /* 0x3fb8aa3b02157823 */ /* 0x000fe20000010003 */
[----:B------:R-:W-:Y:S01]  /*6050*/  LEA R2, P4, R8, R29, 0x1 ;  /* 0x0000001d08027211 */ /* 0x000fe200078808ff */
[----:B------:R-:W-:Y:S01]  /*6060*/  FMUL R11, R22, R11 ;  /* 0x0000000b160b7220 */ /* 0x000fe20000400000 */
[----:B------:R-:W-:Y:S01]  /*6070*/  LEA R15, R24, R13, 0x2 ;  /* 0x0000000d180f7211 */ /* 0x000fe200078e10ff */
[----:B------:R-:W-:Y:S01]  /*6080*/  FADD R0, R0, R21 ;  /* 0x0000001500007221 */ /* 0x000fe20000000000 */
[----:B------:R-:W-:Y:S01]  /*6090*/  LEA.HI.X.SX32 R3, R8, R33, 0x1, P4 ;  /* 0x0000002108037211 */ /* 0x000fe200020f0eff */
[----:B------:R-:W-:Y:S01]  /*60a0*/  FMUL R23, R22, R11 ;  /* 0x0000000b16177220 */ /* 0x000fe20000400000 */
[-C--:B------:R-:W-:Y:S01]  /*60b0*/  LEA R8, P4, R12, R29.reuse, 0x1 ;  /* 0x0000001d0c087211 */ /* 0x080fe200078808ff */
[----:B------:R-:W-:Y:S01]  /*60c0*/  IMAD R24, R24, 0x4, R15 ;  /* 0x0000000418187824 */ /* 0x000fe200078e020f */
[----:B------:R-:W-:Y:S01]  /*60d0*/  LEA R10, P3, R13, R29, 0x1 ;  /* 0x0000001d0d0a7211 */ /* 0x000fe200078608ff */
[----:B------:R-:W-:Y:S01]  /*60e0*/  FFMA.FTZ R23, R22, 1.4426950216293334961, R23 ;  /* 0x3fb8aa3b16177823 */ /* 0x000fe20000010017 */
[----:B------:R-:W-:Y:S01]  /*60f0*/  LEA.HI.X.SX32 R9, R12, R33, 0x1, P4 ;  /* 0x000000210c097211 */ /* 0x000fe200020f0eff */
[----:B------:R-:W-:Y:S01]  /*6100*/  @P2 IMAD.MOV.U32 R22, RZ, RZ, 0x7f800000 ;  /* 0x7f800000ff162424 */ /* 0x000fe200078e00ff */
[-C--:B------:R-:W-:Y:S01]  /*6110*/  LEA R12, P4, R15, R29.reuse, 0x1 ;  /* 0x0000001d0f0c7211 */ /* 0x080fe200078808ff */
[----:B------:R-:W-:Y:S01]  /*6120*/  @P1 IMAD.MOV.U32 R21, RZ, RZ, 0x7f800000 ;  /* 0x7f800000ff151424 */ /* 0x000fe200078e00ff */
[----:B------:R-:W-:Y:S01]  /*6130*/  LEA R14, P5, R24, R29, 0x1 ;  /* 0x0000001d180e7211 */ /* 0x000fe200078a08ff */
[----:B0-----:R0:W-:Y:S01]  /*6140*/  STG.E.U16 [R2.64], R26 ;  /* 0x0000001a02007986 */ /* 0x0011e2000c101506 */
[----:B------:R-:W-:Y:S01]  /*6150*/  @P2 FFMA.FTZ R0, R35, R22, +INF ;  /* 0x7f80000023002423 */ /* 0x000fe20000010016 */
[-C--:B------:R-:W-:Y:S01]  /*6160*/  LEA.HI.X.SX32 R11, R13, R33.reuse, 0x1, P3 ;  /* 0x000000210d0b7211 */ /* 0x080fe200018f0eff */
[----:B------:R-:W-:Y:S01]  /*6170*/  FADD R20, R20, R23 ;  /* 0x0000001714147221 */ /* 0x000fe20000000000 */
[----:B--2---:R-:W-:Y:S01]  /*6180*/  PRMT R22, R30, 0x7632, R22 ;  /* 0x000076321e167816 */ /* 0x004fe20000000016 */
[----:B------:R1:W-:Y:S01]  /*6190*/  STG.E.U16 [R4.64], R30 ;  /* 0x0000001e04007986 */ /* 0x0003e2000c101506 */
[----:B------:R-:W-:Y:S01]  /*61a0*/  LEA.HI.X.SX32 R13, R15, R33, 0x1, P4 ;  /* 0x000000210f0d7211 */ /* 0x000fe200020f0eff */
[----:B------:R-:W-:Y:S01]  /*61b0*/  @P1 FFMA.FTZ R20, R32, R21, +INF ;  /* 0x7f80000020141423 */ /* 0x000fe20000010015 */
[----:B------:R-:W-:Y:S01]  /*61c0*/  LEA.HI.X.SX32 R15, R24, R33, 0x1, P5 ;  /* 0x00000021180f7211 */ /* 0x000fe200028f0eff */
[----:B------:R-:W-:Y:S01]  /*61d0*/  IMAD.SHL.U32 R25, R37, 0x2, RZ ;  /* 0x0000000225197824 */ /* 0x000fe200078e00ff */
[----:B------:R-:W-:-:S02]  /*61e0*/  FSETP.NEU.AND P3, PT, R35, RZ, PT ;  /* 0x000000ff2300720b */ /* 0x000fc40003f6d000 */
[----:B0-----:R-:W-:Y:S02]  /*61f0*/  PRMT R3, R26, 0x7632, R3 ;  /* 0x000076321a037816 */ /* 0x001fe40000000003 */
[----:B------:R-:W-:Y:S02]  /*6200*/  FSETP.NEU.AND P2, PT, R32, RZ, PT ;  /* 0x000000ff2000720b */ /* 0x000fe40003f4d000 */
[----:B------:R-:W-:Y:S01]  /*6210*/  FSEL R21, R0, -INF , P3 ;  /* 0xff80000000157808 */ /* 0x000fe20001800000 */
[----:B------:R0:W-:Y:S01]  /*6220*/  STG.E.U16 [R6.64], R3 ;  /* 0x0000000306007986 */ /* 0x0001e2000c101506 */
[----:B-1----:R-:W-:Y:S02]  /*6230*/  PRMT R5, R31, 0x7632, R5 ;  /* 0x000076321f057816 */ /* 0x002fe40000000005 */
[----:B------:R-:W-:Y:S01]  /*6240*/  FSEL R20, R20, -INF , P2 ;  /* 0xff80000014147808 */ /* 0x000fe20001000000 */
[----:B------:R1:W-:Y:S01]  /*6250*/  STG.E.U16 [R8.64], R22 ;  /* 0x0000001608007986 */ /* 0x0003e2000c101506 */
[----:B------:R-:W-:Y:S01]  /*6260*/  FFMA R18, R21, 0.69314718246459960938, R18 ;  /* 0x3f31721815127823 */ /* 0x000fe20000000012 */
[----:B------:R-:W-:-:S02]  /*6270*/  LOP3.LUT R0, R25, 0x78, RZ, 0xc0, !PT ;  /* 0x0000007819007812 */ /* 0x000fc400078ec0ff */
[----:B------:R1:W-:Y:S01]  /*6280*/  STG.E.U16 [R10.64], R27 ;  /* 0x0000001b0a007986 */ /* 0x0003e2000c101506 */
[----:B------:R-:W-:Y:S01]  /*6290*/  FFMA R19, R20, 0.69314718246459960938, R19 ;  /* 0x3f31721814137823 */ /* 0x000fe20000000013 */
[----:B0-----:R-:W-:Y:S02]  /*62a0*/  PRMT R7, R27, 0x7632, R7 ;  /* 0x000076321b077816 */ /* 0x001fe40000000007 */
[----:B------:R1:W-:Y:S04]  /*62b0*/  STG.E.U16 [R12.64], R31 ;  /* 0x0000001f0c007986 */ /* 0x0003e8000c101506 */
[----:B------:R1:W-:Y:S04]  /*62c0*/  STG.E.U16 [R14.64], R7 ;  /* 0x000000070e007986 */ /* 0x0003e8000c101506 */
[----:B------:R1:W-:Y:S04]  /*62d0*/  STG.E.U16 [R16.64], R5 ;  /* 0x0000000510007986 */ /* 0x0003e8000c101506 */
[----:B------:R-:W-:Y:S06]  /*62e0*/  BAR.SYNC.DEFER_BLOCKING 0x0 ;  /* 0x0000000000007b1d */ /* 0x000fec0000010000 */
[----:B------:R1:W-:Y:S04]  /*62f0*/  STS.64 [R0], R18 ;  /* 0x0000001200007388 */ /* 0x0003e80000000a00 */
[----:B------:R-:W-:Y:S06]  /*6300*/  BAR.SYNC.DEFER_BLOCKING 0x0 ;  /* 0x0000000000007b1d */ /* 0x000fec0000010000 */
[----:B------:R-:W-:Y:S05]  /*6310*/  @P0 EXIT ;  /* 0x000000000000094d */ /* 0x000fea0003800000 */
[----:B-1----:R-:W0:Y:S01]  /*6320*/  LDS R7, [R28] ;  /* 0x000000001c077984 */ /* 0x002e220000000800 */
[----:B------:R-:W-:-:S02]  /*6330*/  IMAD R0, R36, c[0x0][0x1cc], RZ ;  /* 0x0000730024007a24 */ /* 0x000fc400078e02ff */
[----:B------:R-:W-:Y:S02]  /*6340*/  IMAD.SHL.U32 R3, R34, 0x4, RZ ;  /* 0x0000000422037824 */ /* 0x000fe400078e00ff */
[----:B------:R-:W-:Y:S02]  /*6350*/  IMAD.SHL.U32 R2, R0, 0x4, RZ ;  /* 0x0000000400027824 */ /* 0x000fe400078e00ff */
[----:B------:R-:W-:-:S03]  /*6360*/  IMAD.HI R5, R34, 0x4, RZ ;  /* 0x0000000422057827 */ /* 0x000fc600078e02ff */
[----:B------:R-:W-:Y:S01]  /*6370*/  IADD3 R2, P0, P1, R3, c[0x0][0x180], R2 ;  /* 0x0000600003027a10 */ /* 0x000fe2000791e002 */
[----:B------:R-:W-:-:S05]  /*6380*/  IMAD.HI R0, R0, 0x4, RZ ;  /* 0x0000000400007827 */ /* 0x000fca00078e02ff */
[----:B------:R-:W-:-:S05]  /*6390*/  IADD3.X R3, R5, c[0x0][0x184], R0, P0, P1 ;  /* 0x0000610005037a10 */ /* 0x000fca00007e2400 */
[----:B0-----:R-:W-:Y:S01]  /*63a0*/  STG.E [R2.64], R7 ;  /* 0x0000000702007986 */ /* 0x001fe2000c101906 */
[----:B------:R-:W-:Y:S05]  /*63b0*/  EXIT ;  /* 0x000000000000794d */ /* 0x000fea0003800000 */
.L_x_3:
[----:B------:R-:W-:-:S00]  /*63c0*/  BRA `(.L_x_3) ;  /* 0xfffffff000007947 */ /* 0x000fc0000383ffff */
[----:B------:R-:W-:-:S00]  /*63d0*/  NOP ;  /* 0x0000000000007918 */ /* 0x000fc00000000000 */
        /* <DEDUP_REMOVED lines=10> */
.L_x_4:


//--------------------- .nv.global.init           --------------------------
	.section	.nv.global.init,"aw",@progbits
.nv.global.init:
	.type		_$_str,@object
	.size		_$_str,(.L_0 - _$_str)
_$_str:
        /*0000*/ 	.byte	0x5f, 0x5f, 0x43, 0x55, 0x44, 0x41, 0x5f, 0x46, 0x54, 0x5a, 0x00
.L_0:


//--------------------- .nv.shared.attn_fwd       --------------------------
	.section	.nv.shared.attn_fwd,"aw",@nobits
	.sectionflags	@""
	.align	16
